//
// Generated by NVIDIA NVVM Compiler
//
// Compiler Build ID: CL-36424714
// Cuda compilation tools, release 13.0, V13.0.88
// Based on NVVM 20.0.0
//

.version 9.0
.target sm_100
.address_size 64

	// .globl	willr_batch_f32

.visible .entry willr_batch_f32(
	.param .u64 .ptr .align 1 willr_batch_f32_param_0,
	.param .u64 .ptr .align 1 willr_batch_f32_param_1,
	.param .u64 .ptr .align 1 willr_batch_f32_param_2,
	.param .u64 .ptr .align 1 willr_batch_f32_param_3,
	.param .u64 .ptr .align 1 willr_batch_f32_param_4,
	.param .u64 .ptr .align 1 willr_batch_f32_param_5,
	.param .u64 .ptr .align 1 willr_batch_f32_param_6,
	.param .u32 willr_batch_f32_param_7,
	.param .u32 willr_batch_f32_param_8,
	.param .u32 willr_batch_f32_param_9,
	.param .u32 willr_batch_f32_param_10,
	.param .u64 .ptr .align 1 willr_batch_f32_param_11
)
{
	.reg .pred 	%p<20>;
	.reg .b32 	%r<45>;
	.reg .b32 	%f<19>;
	.reg .b64 	%rd<48>;

	ld.param.u64 	%rd8, [willr_batch_f32_param_0];
	ld.param.u64 	%rd9, [willr_batch_f32_param_1];
	ld.param.u64 	%rd10, [willr_batch_f32_param_2];
	ld.param.u64 	%rd11, [willr_batch_f32_param_3];
	ld.param.u64 	%rd12, [willr_batch_f32_param_4];
	ld.param.u64 	%rd13, [willr_batch_f32_param_5];
	ld.param.u64 	%rd14, [willr_batch_f32_param_6];
	ld.param.u32 	%r24, [willr_batch_f32_param_7];
	ld.param.u32 	%r25, [willr_batch_f32_param_8];
	ld.param.u32 	%r26, [willr_batch_f32_param_9];
	ld.param.u32 	%r27, [willr_batch_f32_param_10];
	ld.param.u64 	%rd15, [willr_batch_f32_param_11];
	mov.u32 	%r1, %ctaid.x;
	setp.ge.s32 	%p1, %r1, %r27;
	@%p1 bra 	$L__BB0_20;
	cvta.to.global.u64 	%rd16, %rd9;
	cvta.to.global.u64 	%rd17, %rd15;
	mul.lo.s32 	%r28, %r24, %r1;
	mul.wide.s32 	%rd18, %r28, 4;
	add.s64 	%rd1, %rd17, %rd18;
	mul.wide.u32 	%rd19, %r1, 4;
	add.s64 	%rd20, %rd16, %rd19;
	ld.global.nc.u32 	%r2, [%rd20];
	setp.gt.s32 	%p2, %r2, 0;
	setp.lt.s32 	%p3, %r25, %r24;
	and.pred  	%p4, %p3, %p2;
	@%p4 bra 	$L__BB0_5;
	mov.u32 	%r41, %tid.x;
	setp.ge.s32 	%p18, %r41, %r24;
	@%p18 bra 	$L__BB0_20;
	mov.u32 	%r4, %ntid.x;
$L__BB0_4:
	mul.wide.s32 	%rd46, %r41, 4;
	add.s64 	%rd47, %rd1, %rd46;
	mov.b32 	%r40, 2143289344;
	st.global.u32 	[%rd47], %r40;
	add.s32 	%r41, %r41, %r4;
	setp.lt.s32 	%p19, %r41, %r24;
	@%p19 bra 	$L__BB0_4;
	bra.uni 	$L__BB0_20;
$L__BB0_5:
	add.s32 	%r7, %r2, %r25;
	add.s32 	%r8, %r7, -1;
	min.s32 	%r9, %r8, %r24;
	mov.u32 	%r10, %tid.x;
	setp.ge.s32 	%p5, %r10, %r9;
	@%p5 bra 	$L__BB0_8;
	mov.u32 	%r11, %ntid.x;
	mov.u32 	%r42, %r10;
$L__BB0_7:
	mul.wide.s32 	%rd21, %r42, 4;
	add.s64 	%rd22, %rd1, %rd21;
	mov.b32 	%r29, 2143289344;
	st.global.u32 	[%rd22], %r29;
	add.s32 	%r42, %r42, %r11;
	setp.lt.s32 	%p6, %r42, %r9;
	@%p6 bra 	$L__BB0_7;
$L__BB0_8:
	setp.gt.s32 	%p7, %r7, %r24;
	@%p7 bra 	$L__BB0_20;
	cvta.to.global.u64 	%rd23, %rd10;
	mul.wide.u32 	%rd24, %r2, 4;
	add.s64 	%rd25, %rd23, %rd24;
	ld.global.nc.u32 	%r14, [%rd25];
	setp.gt.s32 	%p8, %r14, -1;
	setp.lt.s32 	%p9, %r14, %r26;
	and.pred  	%p10, %p8, %p9;
	@%p10 bra 	$L__BB0_13;
	add.s32 	%r43, %r8, %r10;
	setp.ge.s32 	%p16, %r43, %r24;
	@%p16 bra 	$L__BB0_20;
	mov.u32 	%r16, %ntid.x;
$L__BB0_12:
	mul.wide.s32 	%rd44, %r43, 4;
	add.s64 	%rd45, %rd1, %rd44;
	mov.b32 	%r39, 2143289344;
	st.global.u32 	[%rd45], %r39;
	add.s32 	%r43, %r43, %r16;
	setp.lt.s32 	%p17, %r43, %r24;
	@%p17 bra 	$L__BB0_12;
	bra.uni 	$L__BB0_20;
$L__BB0_13:
	cvta.to.global.u64 	%rd26, %rd11;
	mul.wide.u32 	%rd27, %r14, 4;
	add.s64 	%rd28, %rd26, %rd27;
	ld.global.nc.u32 	%r30, [%rd28];
	cvt.s64.s32 	%rd2, %r30;
	add.s32 	%r44, %r8, %r10;
	setp.ge.s32 	%p11, %r44, %r24;
	@%p11 bra 	$L__BB0_20;
	cvta.to.global.u64 	%rd3, %rd13;
	cvta.to.global.u64 	%rd4, %rd12;
	cvta.to.global.u64 	%rd5, %rd14;
	cvt.u32.u64 	%r31, %rd2;
	mov.b32 	%r32, -1;
	shl.b32 	%r33, %r32, %r14;
	add.s32 	%r20, %r31, %r33;
	mov.u32 	%r21, %ntid.x;
	cvta.to.global.u64 	%rd6, %rd8;
$L__BB0_15:
	mul.wide.s32 	%rd29, %r44, 4;
	add.s64 	%rd30, %rd6, %rd29;
	ld.global.nc.f32 	%f1, [%rd30];
	abs.f32 	%f7, %f1;
	setp.nan.f32 	%p12, %f7, %f7;
	mov.f32 	%f18, 0f7FC00000;
	@%p12 bra 	$L__BB0_19;
	sub.s32 	%r34, %r44, %r2;
	add.s64 	%rd32, %rd5, %rd29;
	ld.global.nc.u32 	%r35, [%rd32+4];
	cvt.s64.s32 	%rd7, %r34;
	mul.wide.s32 	%rd33, %r34, 4;
	add.s64 	%rd34, %rd5, %rd33;
	ld.global.nc.u32 	%r36, [%rd34+4];
	setp.ne.s32 	%p13, %r35, %r36;
	@%p13 bra 	$L__BB0_19;
	add.s32 	%r37, %r44, %r20;
	add.s32 	%r38, %r37, 1;
	add.s64 	%rd35, %rd7, %rd2;
	shl.b64 	%rd36, %rd35, 2;
	add.s64 	%rd37, %rd4, %rd36;
	ld.global.nc.f32 	%f10, [%rd37+4];
	mul.wide.s32 	%rd38, %r38, 4;
	add.s64 	%rd39, %rd4, %rd38;
	ld.global.nc.f32 	%f11, [%rd39];
	max.f32 	%f2, %f10, %f11;
	add.s64 	%rd40, %rd3, %rd36;
	ld.global.nc.f32 	%f12, [%rd40+4];
	add.s64 	%rd41, %rd3, %rd38;
	ld.global.nc.f32 	%f13, [%rd41];
	min.f32 	%f14, %f12, %f13;
	sub.f32 	%f3, %f2, %f14;
	setp.eq.f32 	%p14, %f3, 0f00000000;
	mov.f32 	%f18, 0f00000000;
	@%p14 bra 	$L__BB0_19;
	sub.f32 	%f15, %f2, %f1;
	div.rn.f32 	%f16, %f15, %f3;
	mul.f32 	%f18, %f16, 0fC2C80000;
$L__BB0_19:
	add.s64 	%rd43, %rd1, %rd29;
	st.global.f32 	[%rd43], %f18;
	add.s32 	%r44, %r44, %r21;
	setp.lt.s32 	%p15, %r44, %r24;
	@%p15 bra 	$L__BB0_15;
$L__BB0_20:
	ret;

}
	// .globl	willr_many_series_one_param_time_major_f32
.visible .entry willr_many_series_one_param_time_major_f32(
	.param .u64 .ptr .align 1 willr_many_series_one_param_time_major_f32_param_0,
	.param .u64 .ptr .align 1 willr_many_series_one_param_time_major_f32_param_1,
	.param .u64 .ptr .align 1 willr_many_series_one_param_time_major_f32_param_2,
	.param .u32 willr_many_series_one_param_time_major_f32_param_3,
	.param .u32 willr_many_series_one_param_time_major_f32_param_4,
	.param .u32 willr_many_series_one_param_time_major_f32_param_5,
	.param .u64 .ptr .align 1 willr_many_series_one_param_time_major_f32_param_6,
	.param .u64 .ptr .align 1 willr_many_series_one_param_time_major_f32_param_7
)
{
	.reg .pred 	%p<31>;
	.reg .b32 	%r<78>;
	.reg .b32 	%f<25>;
	.reg .b64 	%rd<64>;

	ld.param.u64 	%rd5, [willr_many_series_one_param_time_major_f32_param_0];
	ld.param.u64 	%rd6, [willr_many_series_one_param_time_major_f32_param_1];
	ld.param.u64 	%rd7, [willr_many_series_one_param_time_major_f32_param_2];
	ld.param.u32 	%r39, [willr_many_series_one_param_time_major_f32_param_3];
	ld.param.u32 	%r40, [willr_many_series_one_param_time_major_f32_param_4];
	ld.param.u32 	%r41, [willr_many_series_one_param_time_major_f32_param_5];
	ld.param.u64 	%rd8, [willr_many_series_one_param_time_major_f32_param_6];
	ld.param.u64 	%rd9, [willr_many_series_one_param_time_major_f32_param_7];
	cvta.to.global.u64 	%rd1, %rd9;
	mov.u32 	%r42, %ctaid.x;
	mov.u32 	%r43, %ntid.x;
	mov.u32 	%r44, %tid.x;
	mad.lo.s32 	%r1, %r42, %r43, %r44;
	setp.ge.s32 	%p1, %r1, %r39;
	@%p1 bra 	$L__BB1_35;
	setp.gt.s32 	%p2, %r41, 0;
	@%p2 bra 	$L__BB1_14;
	setp.lt.s32 	%p22, %r40, 1;
	@%p22 bra 	$L__BB1_35;
	and.b32  	%r2, %r40, 7;
	setp.lt.u32 	%p23, %r40, 8;
	mov.b32 	%r76, 0;
	@%p23 bra 	$L__BB1_6;
	and.b32  	%r76, %r40, 2147483640;
	neg.s32 	%r67, %r76;
	shl.b32 	%r5, %r39, 3;
	mul.wide.s32 	%rd44, %r39, 4;
	mov.u32 	%r66, %r1;
$L__BB1_5:
	.pragma "nounroll";
	mul.wide.s32 	%rd42, %r66, 4;
	add.s64 	%rd43, %rd1, %rd42;
	mov.b32 	%r58, 2143289344;
	st.global.u32 	[%rd43], %r58;
	add.s64 	%rd45, %rd43, %rd44;
	st.global.u32 	[%rd45], %r58;
	add.s64 	%rd46, %rd45, %rd44;
	st.global.u32 	[%rd46], %r58;
	add.s64 	%rd47, %rd46, %rd44;
	st.global.u32 	[%rd47], %r58;
	add.s64 	%rd48, %rd47, %rd44;
	st.global.u32 	[%rd48], %r58;
	add.s64 	%rd49, %rd48, %rd44;
	st.global.u32 	[%rd49], %r58;
	add.s64 	%rd50, %rd49, %rd44;
	st.global.u32 	[%rd50], %r58;
	add.s64 	%rd51, %rd50, %rd44;
	st.global.u32 	[%rd51], %r58;
	add.s32 	%r67, %r67, 8;
	add.s32 	%r66, %r66, %r5;
	setp.eq.s32 	%p24, %r67, 0;
	@%p24 bra 	$L__BB1_6;
	bra.uni 	$L__BB1_5;
$L__BB1_6:
	setp.eq.s32 	%p25, %r2, 0;
	@%p25 bra 	$L__BB1_35;
	and.b32  	%r34, %r40, 3;
	setp.lt.u32 	%p26, %r2, 4;
	@%p26 bra 	$L__BB1_9;
	mad.lo.s32 	%r59, %r76, %r39, %r1;
	mul.wide.s32 	%rd52, %r59, 4;
	add.s64 	%rd53, %rd1, %rd52;
	mov.b32 	%r60, 2143289344;
	st.global.u32 	[%rd53], %r60;
	mul.wide.s32 	%rd54, %r39, 4;
	add.s64 	%rd55, %rd53, %rd54;
	st.global.u32 	[%rd55], %r60;
	add.s64 	%rd56, %rd55, %rd54;
	st.global.u32 	[%rd56], %r60;
	add.s64 	%rd57, %rd56, %rd54;
	st.global.u32 	[%rd57], %r60;
	add.s32 	%r76, %r76, 4;
$L__BB1_9:
	setp.eq.s32 	%p27, %r34, 0;
	@%p27 bra 	$L__BB1_35;
	setp.eq.s32 	%p28, %r34, 1;
	@%p28 bra 	$L__BB1_12;
	mad.lo.s32 	%r61, %r76, %r39, %r1;
	mul.wide.s32 	%rd58, %r61, 4;
	add.s64 	%rd59, %rd1, %rd58;
	mov.b32 	%r62, 2143289344;
	st.global.u32 	[%rd59], %r62;
	mul.wide.s32 	%rd60, %r39, 4;
	add.s64 	%rd61, %rd59, %rd60;
	st.global.u32 	[%rd61], %r62;
	add.s32 	%r76, %r76, 2;
$L__BB1_12:
	and.b32  	%r63, %r40, 1;
	setp.eq.b32 	%p29, %r63, 1;
	not.pred 	%p30, %p29;
	@%p30 bra 	$L__BB1_35;
	mad.lo.s32 	%r64, %r76, %r39, %r1;
	mul.wide.s32 	%rd62, %r64, 4;
	add.s64 	%rd63, %rd1, %rd62;
	mov.b32 	%r65, 2143289344;
	st.global.u32 	[%rd63], %r65;
	bra.uni 	$L__BB1_35;
$L__BB1_14:
	cvta.to.global.u64 	%rd10, %rd8;
	mul.wide.s32 	%rd11, %r1, 4;
	add.s64 	%rd12, %rd10, %rd11;
	ld.global.nc.u32 	%r45, [%rd12];
	add.s32 	%r10, %r45, %r41;
	add.s32 	%r73, %r10, -1;
	min.s32 	%r12, %r73, %r40;
	setp.lt.s32 	%p3, %r12, 1;
	@%p3 bra 	$L__BB1_26;
	and.b32  	%r13, %r12, 7;
	setp.lt.u32 	%p4, %r12, 8;
	mov.b32 	%r71, 0;
	@%p4 bra 	$L__BB1_18;
	and.b32  	%r71, %r12, 2147483640;
	neg.s32 	%r69, %r71;
	shl.b32 	%r16, %r39, 3;
	mul.wide.s32 	%rd15, %r39, 4;
	mov.u32 	%r68, %r1;
$L__BB1_17:
	.pragma "nounroll";
	mul.wide.s32 	%rd13, %r68, 4;
	add.s64 	%rd14, %rd1, %rd13;
	mov.b32 	%r47, 2143289344;
	st.global.u32 	[%rd14], %r47;
	add.s64 	%rd16, %rd14, %rd15;
	st.global.u32 	[%rd16], %r47;
	add.s64 	%rd17, %rd16, %rd15;
	st.global.u32 	[%rd17], %r47;
	add.s64 	%rd18, %rd17, %rd15;
	st.global.u32 	[%rd18], %r47;
	add.s64 	%rd19, %rd18, %rd15;
	st.global.u32 	[%rd19], %r47;
	add.s64 	%rd20, %rd19, %rd15;
	st.global.u32 	[%rd20], %r47;
	add.s64 	%rd21, %rd20, %rd15;
	st.global.u32 	[%rd21], %r47;
	add.s64 	%rd22, %rd21, %rd15;
	st.global.u32 	[%rd22], %r47;
	add.s32 	%r69, %r69, 8;
	add.s32 	%r68, %r68, %r16;
	setp.ne.s32 	%p5, %r69, 0;
	@%p5 bra 	$L__BB1_17;
$L__BB1_18:
	setp.eq.s32 	%p6, %r13, 0;
	@%p6 bra 	$L__BB1_26;
	and.b32  	%r22, %r12, 3;
	setp.lt.u32 	%p7, %r13, 4;
	@%p7 bra 	$L__BB1_21;
	mad.lo.s32 	%r48, %r71, %r39, %r1;
	mul.wide.s32 	%rd23, %r48, 4;
	add.s64 	%rd24, %rd1, %rd23;
	mov.b32 	%r49, 2143289344;
	st.global.u32 	[%rd24], %r49;
	mul.wide.s32 	%rd25, %r39, 4;
	add.s64 	%rd26, %rd24, %rd25;
	st.global.u32 	[%rd26], %r49;
	add.s64 	%rd27, %rd26, %rd25;
	st.global.u32 	[%rd27], %r49;
	add.s64 	%rd28, %rd27, %rd25;
	st.global.u32 	[%rd28], %r49;
	add.s32 	%r71, %r71, 4;
$L__BB1_21:
	setp.eq.s32 	%p8, %r22, 0;
	@%p8 bra 	$L__BB1_26;
	setp.eq.s32 	%p9, %r22, 1;
	@%p9 bra 	$L__BB1_24;
	mad.lo.s32 	%r50, %r71, %r39, %r1;
	mul.wide.s32 	%rd29, %r50, 4;
	add.s64 	%rd30, %rd1, %rd29;
	mov.b32 	%r51, 2143289344;
	st.global.u32 	[%rd30], %r51;
	mul.wide.s32 	%rd31, %r39, 4;
	add.s64 	%rd32, %rd30, %rd31;
	st.global.u32 	[%rd32], %r51;
	add.s32 	%r71, %r71, 2;
$L__BB1_24:
	and.b32  	%r52, %r12, 1;
	setp.eq.b32 	%p10, %r52, 1;
	not.pred 	%p11, %p10;
	@%p11 bra 	$L__BB1_26;
	mad.lo.s32 	%r53, %r71, %r39, %r1;
	mul.wide.s32 	%rd33, %r53, 4;
	add.s64 	%rd34, %rd1, %rd33;
	mov.b32 	%r54, 2143289344;
	st.global.u32 	[%rd34], %r54;
$L__BB1_26:
	setp.gt.s32 	%p12, %r10, %r40;
	@%p12 bra 	$L__BB1_35;
	cvta.to.global.u64 	%rd2, %rd7;
	cvta.to.global.u64 	%rd3, %rd5;
	cvta.to.global.u64 	%rd4, %rd6;
$L__BB1_28:
	mad.lo.s32 	%r28, %r73, %r39, %r1;
	mul.wide.s32 	%rd35, %r28, 4;
	add.s64 	%rd36, %rd2, %rd35;
	ld.global.nc.f32 	%f1, [%rd36];
	abs.f32 	%f12, %f1;
	setp.nan.f32 	%p13, %f12, %f12;
	mov.f32 	%f24, 0f7FC00000;
	@%p13 bra 	$L__BB1_34;
	sub.s32 	%r74, %r73, %r41;
	mov.f32 	%f23, 0fFF800000;
	mov.f32 	%f22, 0f7F800000;
$L__BB1_30:
	add.s32 	%r31, %r74, 1;
	mad.lo.s32 	%r55, %r39, %r74, %r39;
	add.s32 	%r56, %r55, %r1;
	mul.wide.s32 	%rd37, %r56, 4;
	add.s64 	%rd38, %rd3, %rd37;
	ld.global.nc.f32 	%f4, [%rd38];
	add.s64 	%rd39, %rd4, %rd37;
	ld.global.nc.f32 	%f5, [%rd39];
	abs.f32 	%f16, %f4;
	setp.nan.f32 	%p14, %f16, %f16;
	abs.f32 	%f17, %f5;
	setp.nan.f32 	%p15, %f17, %f17;
	or.pred  	%p16, %p14, %p15;
	@%p16 bra 	$L__BB1_34;
	setp.gt.f32 	%p17, %f4, %f23;
	selp.f32 	%f23, %f4, %f23, %p17;
	setp.lt.f32 	%p18, %f5, %f22;
	selp.f32 	%f22, %f5, %f22, %p18;
	setp.lt.s32 	%p19, %r31, %r73;
	mov.u32 	%r74, %r31;
	@%p19 bra 	$L__BB1_30;
	sub.f32 	%f8, %f23, %f22;
	setp.eq.f32 	%p20, %f8, 0f00000000;
	mov.f32 	%f24, 0f00000000;
	@%p20 bra 	$L__BB1_34;
	sub.f32 	%f20, %f23, %f1;
	div.rn.f32 	%f21, %f20, %f8;
	mul.f32 	%f24, %f21, 0fC2C80000;
$L__BB1_34:
	add.s64 	%rd41, %rd1, %rd35;
	st.global.f32 	[%rd41], %f24;
	add.s32 	%r73, %r73, 1;
	setp.eq.s32 	%p21, %r73, %r40;
	@%p21 bra 	$L__BB1_35;
	bra.uni 	$L__BB1_28;
$L__BB1_35:
	ret;

}


// ===== COMPILED SASS (sm_100) =====

	.target	sm_100

	.elftype	@"ET_EXEC"


//--------------------- .note.nv.tkinfo           --------------------------
	.section	.note.nv.tkinfo,"",@"SHT_NOTE"
	.sectionflags	@"SHF_NOTE_NV_TKINFO"
	.tkinfo
        /*0018*/ 	.word	0x00000002
        /*0030*/ 	.string	""
        /*0030*/ 	.string	"ptxas"
        /*0030*/ 	.string	"Cuda compilation tools, release 13.0, V13.0.88"
        /*0030*/ 	.string	"Build cuda_13.0.r13.0/compiler.36424714_0"
        /*0030*/ 	.string	"-arch sm_100 -m 64 "



//--------------------- .note.nv.cuinfo           --------------------------
	.section	.note.nv.cuinfo,"",@"SHT_NOTE"
	.sectionflags	@"SHF_NOTE_NV_CUINFO"
        /*0018*/ 	.short	0x0002
        /*001a*/ 	.short	0x0064
        /*001c*/ 	.short	0x0082
	.zero		2


//--------------------- .nv.info                  --------------------------
	.section	.nv.info,"",@"SHT_CUDA_INFO"
	.align	4


	//----- nvinfo : EIATTR_REGCOUNT
	.align		4
        /*0000*/ 	.byte	0x04, 0x2f
        /*0002*/ 	.short	(.L_1 - .L_0)
	.align		4
.L_0:
        /*0004*/ 	.word	index@(willr_batch_f32)
        /*0008*/ 	.word	0x0000001d


	//----- nvinfo : EIATTR_FRAME_SIZE
	.align		4
.L_1:
        /*000c*/ 	.byte	0x04, 0x11
        /*000e*/ 	.short	(.L_3 - .L_2)
	.align		4
.L_2:
        /*0010*/ 	.word	index@($__internal_1_$__cuda_sm3x_div_rn_noftz_f32_slowpath)
        /*0014*/ 	.word	0x00000000


	//----- nvinfo : EIATTR_FRAME_SIZE
	.align		4
.L_3:
        /*0018*/ 	.byte	0x04, 0x11
        /*001a*/ 	.short	(.L_5 - .L_4)
	.align		4
.L_4:
        /*001c*/ 	.word	index@(willr_batch_f32)
        /*0020*/ 	.word	0x00000000


	//----- nvinfo : EIATTR_REGCOUNT
	.align		4
.L_5:
        /*0024*/ 	.byte	0x04, 0x2f
        /*0026*/ 	.short	(.L_7 - .L_6)
	.align		4
.L_6:
        /*0028*/ 	.word	index@(willr_many_series_one_param_time_major_f32)
        /*002c*/ 	.word	0x0000001f


	//----- nvinfo : EIATTR_FRAME_SIZE
	.align		4
.L_7:
        /*0030*/ 	.byte	0x04, 0x11
        /*0032*/ 	.short	(.L_9 - .L_8)
	.align		4
.L_8:
        /*0034*/ 	.word	index@($__internal_0_$__cuda_sm3x_div_rn_noftz_f32_slowpath)
        /*0038*/ 	.word	0x00000000


	//----- nvinfo : EIATTR_FRAME_SIZE
	.align		4
.L_9:
        /*003c*/ 	.byte	0x04, 0x11
        /*003e*/ 	.short	(.L_11 - .L_10)
	.align		4
.L_10:
        /*0040*/ 	.word	index@(willr_many_series_one_param_time_major_f32)
        /*0044*/ 	.word	0x00000000


	//----- nvinfo : EIATTR_MIN_STACK_SIZE
	.align		4
.L_11:
        /*0048*/ 	.byte	0x04, 0x12
        /*004a*/ 	.short	(.L_13 - .L_12)
	.align		4
.L_12:
        /*004c*/ 	.word	index@(willr_many_series_one_param_time_major_f32)
        /*0050*/ 	.word	0x00000000


	//----- nvinfo : EIATTR_MIN_STACK_SIZE
	.align		4
.L_13:
        /*0054*/ 	.byte	0x04, 0x12
        /*0056*/ 	.short	(.L_15 - .L_14)
	.align		4
.L_14:
        /*0058*/ 	.word	index@(willr_batch_f32)
        /*005c*/ 	.word	0x00000000
.L_15:


//--------------------- .nv.compat                --------------------------
	.section	.nv.compat,"",@"SHT_CUDA_COMPAT_INFO"
	.align	4
        /*0000*/ 	.byte	0x02, 0x09, 0x00, 0x00, 0x02, 0x02, 0x01, 0x00, 0x02, 0x05, 0x05, 0x00, 0x03, 0x07, 0x01, 0x01
        /*0010*/ 	.byte	0x02, 0x03, 0x00, 0x00, 0x02, 0x06, 0x01, 0x00, 0x04, 0x0b, 0x08, 0x00, 0x01, 0x00, 0x00, 0x00
        /*0020*/ 	.byte	0x00, 0x00, 0x00, 0x00


//--------------------- .nv.info.willr_many_series_one_param_time_major_f32 --------------------------
	.section	.nv.info.willr_many_series_one_param_time_major_f32,"",@"SHT_CUDA_INFO"
	.sectionflags	@""
	.align	4


	//----- nvinfo : EIATTR_CUDA_API_VERSION
	.align		4
        /*0000*/ 	.byte	0x04, 0x37
        /*0002*/ 	.short	(.L_17 - .L_16)
.L_16:
        /*0004*/ 	.word	0x00000082


	//----- nvinfo : EIATTR_KPARAM_INFO
	.align		4
.L_17:
        /*0008*/ 	.byte	0x04, 0x17
        /*000a*/ 	.short	(.L_19 - .L_18)
.L_18:
        /*000c*/ 	.word	0x00000000
        /*0010*/ 	.short	0x0007
        /*0012*/ 	.short	0x0030
        /*0014*/ 	.byte	0x00, 0xf5, 0x21, 0x00


	//----- nvinfo : EIATTR_KPARAM_INFO
	.align		4
.L_19:
        /*0018*/ 	.byte	0x04, 0x17
        /*001a*/ 	.short	(.L_21 - .L_20)
.L_20:
        /*001c*/ 	.word	0x00000000
        /*0020*/ 	.short	0x0006
        /*0022*/ 	.short	0x0028
        /*0024*/ 	.byte	0x00, 0xf5, 0x21, 0x00


	//----- nvinfo : EIATTR_KPARAM_INFO
	.align		4
.L_21:
        /*0028*/ 	.byte	0x04, 0x17
        /*002a*/ 	.short	(.L_23 - .L_22)
.L_22:
        /*002c*/ 	.word	0x00000000
        /*0030*/ 	.short	0x0005
        /*0032*/ 	.short	0x0020
        /*0034*/ 	.byte	0x00, 0xf0, 0x11, 0x00


	//----- nvinfo : EIATTR_KPARAM_INFO
	.align		4
.L_23:
        /*0038*/ 	.byte	0x04, 0x17
        /*003a*/ 	.short	(.L_25 - .L_24)
.L_24:
        /*003c*/ 	.word	0x00000000
        /*0040*/ 	.short	0x0004
        /*0042*/ 	.short	0x001c
        /*0044*/ 	.byte	0x00, 0xf0, 0x11, 0x00


	//----- nvinfo : EIATTR_KPARAM_INFO
	.align		4
.L_25:
        /*0048*/ 	.byte	0x04, 0x17
        /*004a*/ 	.short	(.L_27 - .L_26)
.L_26:
        /*004c*/ 	.word	0x00000000
        /*0050*/ 	.short	0x0003
        /*0052*/ 	.short	0x0018
        /*0054*/ 	.byte	0x00, 0xf0, 0x11, 0x00


	//----- nvinfo : EIATTR_KPARAM_INFO
	.align		4
.L_27:
        /*0058*/ 	.byte	0x04, 0x17
        /*005a*/ 	.short	(.L_29 - .L_28)
.L_28:
        /*005c*/ 	.word	0x00000000
        /*0060*/ 	.short	0x0002
        /*0062*/ 	.short	0x0010
        /*0064*/ 	.byte	0x00, 0xf5, 0x21, 0x00


	//----- nvinfo : EIATTR_KPARAM_INFO
	.align		4
.L_29:
        /*0068*/ 	.byte	0x04, 0x17
        /*006a*/ 	.short	(.L_31 - .L_30)
.L_30:
        /*006c*/ 	.word	0x00000000
        /*0070*/ 	.short	0x0001
        /*0072*/ 	.short	0x0008
        /*0074*/ 	.byte	0x00, 0xf5, 0x21, 0x00


	//----- nvinfo : EIATTR_KPARAM_INFO
	.align		4
.L_31:
        /*0078*/ 	.byte	0x04, 0x17
        /*007a*/ 	.short	(.L_33 - .L_32)
.L_32:
        /*007c*/ 	.word	0x00000000
        /*0080*/ 	.short	0x0000
        /*0082*/ 	.short	0x0000
        /*0084*/ 	.byte	0x00, 0xf5, 0x21, 0x00


	//----- nvinfo : EIATTR_SPARSE_MMA_MASK
	.align		4
.L_33:
        /*0088*/ 	.byte	0x03, 0x50
        /*008a*/ 	.short	0x0000


	//----- nvinfo : EIATTR_MAXREG_COUNT
	.align		4
        /*008c*/ 	.byte	0x03, 0x1b
        /*008e*/ 	.short	0x00ff


	//----- nvinfo : EIATTR_MERCURY_ISA_VERSION
	.align		4
        /*0090*/ 	.byte	0x03, 0x5f
        /*0092*/ 	.short	0x0101


	//----- nvinfo : EIATTR_VRC_CTA_INIT_COUNT
	.align		4
        /*0094*/ 	.byte	0x02, 0x4a
	.zero		1
	.zero		1


	//----- nvinfo : EIATTR_EXIT_INSTR_OFFSETS
	.align		4
        /*0098*/ 	.byte	0x04, 0x1c
        /*009a*/ 	.short	(.L_35 - .L_34)


	//   ....[0]....
.L_34:
        /*009c*/ 	.word	0x00000070


	//   ....[1]....
        /*00a0*/ 	.word	0x000000e0


	//   ....[2]....
        /*00a4*/ 	.word	0x000002d0


	//   ....[3]....
        /*00a8*/ 	.word	0x000003e0


	//   ....[4]....
        /*00ac*/ 	.word	0x000004b0


	//   ....[5]....
        /*00b0*/ 	.word	0x00000510


	//   ....[6]....
        /*00b4*/ 	.word	0x00000a20


	//   ....[7]....
        /*00b8*/ 	.word	0x00000e20


	//----- nvinfo : EIATTR_CRS_STACK_SIZE
	.align		4
.L_35:
        /*00bc*/ 	.byte	0x04, 0x1e
        /*00be*/ 	.short	(.L_37 - .L_36)
.L_36:
        /*00c0*/ 	.word	0x00000000


	//----- nvinfo : EIATTR_CBANK_PARAM_SIZE
	.align		4
.L_37:
        /*00c4*/ 	.byte	0x03, 0x19
        /*00c6*/ 	.short	0x0038


	//----- nvinfo : EIATTR_PARAM_CBANK
	.align		4
        /*00c8*/ 	.byte	0x04, 0x0a
        /*00ca*/ 	.short	(.L_39 - .L_38)
	.align		4
.L_38:
        /*00cc*/ 	.word	index@(.nv.constant0.willr_many_series_one_param_time_major_f32)
        /*00d0*/ 	.short	0x0380
        /*00d2*/ 	.short	0x0038


	//----- nvinfo : EIATTR_SW_WAR
	.align		4
.L_39:
        /*00d4*/ 	.byte	0x04, 0x36
        /*00d6*/ 	.short	(.L_41 - .L_40)
.L_40:
        /*00d8*/ 	.word	0x00000008
.L_41:


//--------------------- .nv.info.willr_batch_f32  --------------------------
	.section	.nv.info.willr_batch_f32,"",@"SHT_CUDA_INFO"
	.sectionflags	@""
	.align	4


	//----- nvinfo : EIATTR_CUDA_API_VERSION
	.align		4
        /*0000*/ 	.byte	0x04, 0x37
        /*0002*/ 	.short	(.L_43 - .L_42)
.L_42:
        /*0004*/ 	.word	0x00000082


	//----- nvinfo : EIATTR_KPARAM_INFO
	.align		4
.L_43:
        /*0008*/ 	.byte	0x04, 0x17
        /*000a*/ 	.short	(.L_45 - .L_44)
.L_44:
        /*000c*/ 	.word	0x00000000
        /*0010*/ 	.short	0x000b
        /*0012*/ 	.short	0x0048
        /*0014*/ 	.byte	0x00, 0xf5, 0x21, 0x00


	//----- nvinfo : EIATTR_KPARAM_INFO
	.align		4
.L_45:
        /*0018*/ 	.byte	0x04, 0x17
        /*001a*/ 	.short	(.L_47 - .L_46)
.L_46:
        /*001c*/ 	.word	0x00000000
        /*0020*/ 	.short	0x000a
        /*0022*/ 	.short	0x0044
        /*0024*/ 	.byte	0x00, 0xf0, 0x11, 0x00


	//----- nvinfo : EIATTR_KPARAM_INFO
	.align		4
.L_47:
        /*0028*/ 	.byte	0x04, 0x17
        /*002a*/ 	.short	(.L_49 - .L_48)
.L_48:
        /*002c*/ 	.word	0x00000000
        /*0030*/ 	.short	0x0009
        /*0032*/ 	.short	0x0040
        /*0034*/ 	.byte	0x00, 0xf0, 0x11, 0x00


	//----- nvinfo : EIATTR_KPARAM_INFO
	.align		4
.L_49:
        /*0038*/ 	.byte	0x04, 0x17
        /*003a*/ 	.short	(.L_51 - .L_50)
.L_50:
        /*003c*/ 	.word	0x00000000
        /*0040*/ 	.short	0x0008
        /*0042*/ 	.short	0x003c
        /*0044*/ 	.byte	0x00, 0xf0, 0x11, 0x00


	//----- nvinfo : EIATTR_KPARAM_INFO
	.align		4
.L_51:
        /*0048*/ 	.byte	0x04, 0x17
        /*004a*/ 	.short	(.L_53 - .L_52)
.L_52:
        /*004c*/ 	.word	0x00000000
        /*0050*/ 	.short	0x0007
        /*0052*/ 	.short	0x0038
        /*0054*/ 	.byte	0x00, 0xf0, 0x11, 0x00


	//----- nvinfo : EIATTR_KPARAM_INFO
	.align		4
.L_53:
        /*0058*/ 	.byte	0x04, 0x17
        /*005a*/ 	.short	(.L_55 - .L_54)
.L_54:
        /*005c*/ 	.word	0x00000000
        /*0060*/ 	.short	0x0006
        /*0062*/ 	.short	0x0030
        /*0064*/ 	.byte	0x00, 0xf5, 0x21, 0x00


	//----- nvinfo : EIATTR_KPARAM_INFO
	.align		4
.L_55:
        /*0068*/ 	.byte	0x04, 0x17
        /*006a*/ 	.short	(.L_57 - .L_56)
.L_56:
        /*006c*/ 	.word	0x00000000
        /*0070*/ 	.short	0x0005
        /*0072*/ 	.short	0x0028
        /*0074*/ 	.byte	0x00, 0xf5, 0x21, 0x00


	//----- nvinfo : EIATTR_KPARAM_INFO
	.align		4
.L_57:
        /*0078*/ 	.byte	0x04, 0x17
        /*007a*/ 	.short	(.L_59 - .L_58)
.L_58:
        /*007c*/ 	.word	0x00000000
        /*0080*/ 	.short	0x0004
        /*0082*/ 	.short	0x0020
        /*0084*/ 	.byte	0x00, 0xf5, 0x21, 0x00


	//----- nvinfo : EIATTR_KPARAM_INFO
	.align		4
.L_59:
        /*0088*/ 	.byte	0x04, 0x17
        /*008a*/ 	.short	(.L_61 - .L_60)
.L_60:
        /*008c*/ 	.word	0x00000000
        /*0090*/ 	.short	0x0003
        /*0092*/ 	.short	0x0018
        /*0094*/ 	.byte	0x00, 0xf5, 0x21, 0x00


	//----- nvinfo : EIATTR_KPARAM_INFO
	.align		4
.L_61:
        /*0098*/ 	.byte	0x04, 0x17
        /*009a*/ 	.short	(.L_63 - .L_62)
.L_62:
        /*009c*/ 	.word	0x00000000
        /*00a0*/ 	.short	0x0002
        /*00a2*/ 	.short	0x0010
        /*00a4*/ 	.byte	0x00, 0xf5, 0x21, 0x00


	//----- nvinfo : EIATTR_KPARAM_INFO
	.align		4
.L_63:
        /*00a8*/ 	.byte	0x04, 0x17
        /*00aa*/ 	.short	(.L_65 - .L_64)
.L_64:
        /*00ac*/ 	.word	0x00000000
        /*00b0*/ 	.short	0x0001
        /*00b2*/ 	.short	0x0008
        /*00b4*/ 	.byte	0x00, 0xf5, 0x21, 0x00


	//----- nvinfo : EIATTR_KPARAM_INFO
	.align		4
.L_65:
        /*00b8*/ 	.byte	0x04, 0x17
        /*00ba*/ 	.short	(.L_67 - .L_66)
.L_66:
        /*00bc*/ 	.word	0x00000000
        /*00c0*/ 	.short	0x0000
        /*00c2*/ 	.short	0x0000
        /*00c4*/ 	.byte	0x00, 0xf5, 0x21, 0x00


	//----- nvinfo : EIATTR_SPARSE_MMA_MASK
	.align		4
.L_67:
        /*00c8*/ 	.byte	0x03, 0x50
        /*00ca*/ 	.short	0x0000


	//----- nvinfo : EIATTR_MAXREG_COUNT
	.align		4
        /*00cc*/ 	.byte	0x03, 0x1b
        /*00ce*/ 	.short	0x00ff


	//----- nvinfo : EIATTR_MERCURY_ISA_VERSION
	.align		4
        /*00d0*/ 	.byte	0x03, 0x5f
        /*00d2*/ 	.short	0x0101


	//----- nvinfo : EIATTR_VRC_CTA_INIT_COUNT
	.align		4
        /*00d4*/ 	.byte	0x02, 0x4a
	.zero		1
	.zero		1


	//----- nvinfo : EIATTR_EXIT_INSTR_OFFSETS
	.align		4
        /*00d8*/ 	.byte	0x04, 0x1c
        /*00da*/ 	.short	(.L_69 - .L_68)


	//   ....[0]....
.L_68:
        /*00dc*/ 	.word	0x00000040


	//   ....[1]....
        /*00e0*/ 	.word	0x00000120


	//   ....[2]....
        /*00e4*/ 	.word	0x000001a0


	//   ....[3]....
        /*00e8*/ 	.word	0x000002c0


	//   ....[4]....
        /*00ec*/ 	.word	0x00000360


	//   ....[5]....
        /*00f0*/ 	.word	0x000003f0


	//   ....[6]....
        /*00f4*/ 	.word	0x00000420


	//   ....[7]....
        /*00f8*/ 	.word	0x00000890


	//----- nvinfo : EIATTR_CRS_STACK_SIZE
	.align		4
.L_69:
        /*00fc*/ 	.byte	0x04, 0x1e
        /*00fe*/ 	.short	(.L_71 - .L_70)
.L_70:
        /*0100*/ 	.word	0x00000000


	//----- nvinfo : EIATTR_CBANK_PARAM_SIZE
	.align		4
.L_71:
        /*0104*/ 	.byte	0x03, 0x19
        /*0106*/ 	.short	0x0050


	//----- nvinfo : EIATTR_PARAM_CBANK
	.align		4
        /*0108*/ 	.byte	0x04, 0x0a
        /*010a*/ 	.short	(.L_73 - .L_72)
	.align		4
.L_72:
        /*010c*/ 	.word	index@(.nv.constant0.willr_batch_f32)
        /*0110*/ 	.short	0x0380
        /*0112*/ 	.short	0x0050


	//----- nvinfo : EIATTR_SW_WAR
	.align		4
.L_73:
        /*0114*/ 	.byte	0x04, 0x36
        /*0116*/ 	.short	(.L_75 - .L_74)
.L_74:
        /*0118*/ 	.word	0x00000008
.L_75:


//--------------------- .nv.callgraph             --------------------------
	.section	.nv.callgraph,"",@"SHT_CUDA_CALLGRAPH"
	.align	4
	.sectionentsize	8
	.align		4
        /*0000*/ 	.word	0x00000000
	.align		4
        /*0004*/ 	.word	0xffffffff
	.align		4
        /*0008*/ 	.word	0x00000000
	.align		4
        /*000c*/ 	.word	0xfffffffe
	.align		4
        /*0010*/ 	.word	0x00000000
	.align		4
        /*0014*/ 	.word	0xfffffffd
	.align		4
        /*0018*/ 	.word	0x00000000
	.align		4
        /*001c*/ 	.word	0xfffffffc


//--------------------- .text.willr_many_series_one_param_time_major_f32 --------------------------
	.section	.text.willr_many_series_one_param_time_major_f32,"ax",@progbits
	.align	128
        .global         willr_many_series_one_param_time_major_f32
        .type           willr_many_series_one_param_time_major_f32,@function
        .size           willr_many_series_one_param_time_major_f32,(.L_x_55 - willr_many_series_one_param_time_major_f32)
        .other          willr_many_series_one_param_time_major_f32,@"STO_CUDA_ENTRY STV_DEFAULT"
willr_many_series_one_param_time_major_f32:
.text.willr_many_series_one_param_time_major_f32:
[----:B------:R-:W-:Y:S01]  /*0000*/  LDC R1, c[0x0][0x37c] ;  /* 0x0000df00ff017b82 */ /* 0x000fe20000000800 */
[----:B------:R-:W0:Y:S07]  /*0010*/  S2R R5, SR_TID.X ;  /* 0x0000000000057919 */ /* 0x000e2e0000002100 */
[----:B------:R-:W0:Y:S08]  /*0020*/  S2UR UR4, SR_CTAID.X ;  /* 0x00000000000479c3 */ /* 0x000e300000002500 */
[----:B------:R-:W0:Y:S08]  /*0030*/  LDC R2, c[0x0][0x360] ;  /* 0x0000d800ff027b82 */ /* 0x000e300000000800 */
[----:B------:R-:W1:Y:S01]  /*0040*/  LDC R3, c[0x0][0x398] ;  /* 0x0000e600ff037b82 */ /* 0x000e620000000800 */
[----:B0-----:R-:W-:-:S05]  /*0050*/  IMAD R2, R2, UR4, R5 ;  /* 0x0000000402027c24 */ /* 0x001fca000f8e0205 */
[----:B-1----:R-:W-:-:S13]  /*0060*/  ISETP.GE.AND P0, PT, R2, R3, PT ;  /* 0x000000030200720c */ /* 0x002fda0003f06270 */
[----:B------:R-:W-:Y:S05]  /*0070*/  @P0 EXIT ;  /* 0x000000000000094d */ /* 0x000fea0003800000 */
[----:B------:R-:W0:Y:S01]  /*0080*/  LDCU UR6, c[0x0][0x3a0] ;  /* 0x00007400ff0677ac */ /* 0x000e220008000800 */
[----:B------:R-:W1:Y:S01]  /*0090*/  LDCU.64 UR4, c[0x0][0x358] ;  /* 0x00006b00ff0477ac */ /* 0x000e620008000a00 */
[----:B0-----:R-:W-:-:S09]  /*00a0*/  UISETP.GT.AND UP0, UPT, UR6, URZ, UPT ;  /* 0x000000ff0600728c */ /* 0x001fd2000bf04270 */
[----:B-1----:R-:W-:Y:S05]  /*00b0*/  BRA.U UP0, `(.L_x_0) ;  /* 0x0000000500187547 */ /* 0x002fea000b800000 */
[----:B------:R-:W0:Y:S02]  /*00c0*/  LDC R0, c[0x0][0x39c] ;  /* 0x0000e700ff007b82 */ /* 0x000e240000000800 */
[----:B0-----:R-:W-:-:S13]  /*00d0*/  ISETP.GE.AND P0, PT, R0, 0x1, PT ;  /* 0x000000010000780c */ /* 0x001fda0003f06270 */
[----:B------:R-:W-:Y:S05]  /*00e0*/  @!P0 EXIT ;  /* 0x000000000000894d */ /* 0x000fea0003800000 */
[C---:B------:R-:W-:Y:S01]  /*00f0*/  ISETP.GE.U32.AND P0, PT, R0.reuse, 0x8, PT ;  /* 0x000000080000780c */ /* 0x040fe20003f06070 */
[----:B------:R-:W-:Y:S01]  /*0100*/  IMAD.MOV.U32 R4, RZ, RZ, RZ ;  /* 0x000000ffff047224 */ /* 0x000fe200078e00ff */
[----:B------:R-:W-:-:S04]  /*0110*/  LOP3.LUT R26, R0, 0x7, RZ, 0xc0, !PT ;  /* 0x00000007001a7812 */ /* 0x000fc800078ec0ff */
[----:B------:R-:W-:-:S07]  /*0120*/  ISETP.NE.AND P1, PT, R26, RZ, PT ;  /* 0x000000ff1a00720c */ /* 0x000fce0003f25270 */
[----:B------:R-:W-:Y:S06]  /*0130*/  @!P0 BRA `(.L_x_1) ;  /* 0x0000000000648947 */ /* 0x000fec0003800000 */
[----:B------:R-:W0:Y:S01]  /*0140*/  LDC.64 R6, c[0x0][0x3b0] ;  /* 0x0000ec00ff067b82 */ /* 0x000e220000000a00 */
[----:B------:R-:W-:Y:S01]  /*0150*/  LOP3.LUT R4, R0, 0x7ffffff8, RZ, 0xc0, !PT ;  /* 0x7ffffff800047812 */ /* 0x000fe200078ec0ff */
[----:B------:R-:W-:-:S04]  /*0160*/  IMAD.MOV.U32 R24, RZ, RZ, R2 ;  /* 0x000000ffff187224 */ /* 0x000fc800078e0002 */
[----:B------:R-:W-:-:S07]  /*0170*/  IMAD.MOV R5, RZ, RZ, -R4 ;  /* 0x000000ffff057224 */ /* 0x000fce00078e0a04 */
.L_x_2:
[----:B01----:R-:W-:Y:S01]  /*0180*/  IMAD.WIDE R16, R24, 0x4, R6 ;  /* 0x0000000418107825 */ /* 0x003fe200078e0206 */
[----:B------:R-:W-:-:S03]  /*0190*/  MOV R25, 0x7fc00000 ;  /* 0x7fc0000000197802 */ /* 0x000fc60000000f00 */
[----:B------:R-:W-:Y:S02]  /*01a0*/  VIADD R5, R5, 0x8 ;  /* 0x0000000805057836 */ /* 0x000fe40000000000 */
[----:B------:R-:W-:Y:S01]  /*01b0*/  IMAD.WIDE R20, R3, 0x4, R16 ;  /* 0x0000000403147825 */ /* 0x000fe200078e0210 */
[----:B------:R1:W-:Y:S02]  /*01c0*/  STG.E desc[UR4][R16.64], R25 ;  /* 0x0000001910007986 */ /* 0x0003e4000c101904 */
[----:B------:R-:W-:Y:S01]  /*01d0*/  ISETP.NE.AND P0, PT, R5, RZ, PT ;  /* 0x000000ff0500720c */ /* 0x000fe20003f05270 */
[C---:B------:R-:W-:Y:S01]  /*01e0*/  IMAD R24, R3.reuse, 0x8, R24 ;  /* 0x0000000803187824 */ /* 0x040fe200078e0218 */
[----:B------:R1:W-:Y:S01]  /*01f0*/  STG.E desc[UR4][R20.64], R25 ;  /* 0x0000001914007986 */ /* 0x0003e2000c101904 */
[----:B------:R-:W-:-:S05]  /*0200*/  IMAD.WIDE R18, R3, 0x4, R20 ;  /* 0x0000000403127825 */ /* 0x000fca00078e0214 */
        /* <DEDUP_REMOVED lines=11> */
[----:B------:R-:W-:Y:S05]  /*02c0*/  @P0 BRA `(.L_x_2) ;  /* 0xfffffffc00ac0947 */ /* 0x000fea000383ffff */
.L_x_1:
[----:B------:R-:W-:Y:S05]  /*02d0*/  @!P1 EXIT ;  /* 0x000000000000994d */ /* 0x000fea0003800000 */
[----:B------:R-:W-:Y:S02]  /*02e0*/  ISETP.GE.U32.AND P0, PT, R26, 0x4, PT ;  /* 0x000000041a00780c */ /* 0x000fe40003f06070 */
[----:B-1----:R-:W-:-:S04]  /*02f0*/  LOP3.LUT R14, R0, 0x3, RZ, 0xc0, !PT ;  /* 0x00000003000e7812 */ /* 0x002fc800078ec0ff */
[----:B------:R-:W-:-:S07]  /*0300*/  ISETP.NE.AND P1, PT, R14, RZ, PT ;  /* 0x000000ff0e00720c */ /* 0x000fce0003f25270 */
[----:B------:R-:W-:Y:S06]  /*0310*/  @!P0 BRA `(.L_x_3) ;  /* 0x0000000000308947 */ /* 0x000fec0003800000 */
[----:B------:R-:W0:Y:S01]  /*0320*/  LDC.64 R6, c[0x0][0x3b0] ;  /* 0x0000ec00ff067b82 */ /* 0x000e220000000a00 */
[C---:B------:R-:W-:Y:S02]  /*0330*/  IMAD R5, R4.reuse, R3, R2 ;  /* 0x0000000304057224 */ /* 0x040fe400078e0202 */
[----:B------:R-:W-:Y:S02]  /*0340*/  VIADD R4, R4, 0x4 ;  /* 0x0000000404047836 */ /* 0x000fe40000000000 */
[----:B0-----:R-:W-:Y:S01]  /*0350*/  IMAD.WIDE R6, R5, 0x4, R6 ;  /* 0x0000000405067825 */ /* 0x001fe200078e0206 */
[----:B------:R-:W-:-:S03]  /*0360*/  MOV R5, 0x7fc00000 ;  /* 0x7fc0000000057802 */ /* 0x000fc60000000f00 */
[C---:B------:R-:W-:Y:S02]  /*0370*/  IMAD.WIDE R8, R3.reuse, 0x4, R6 ;  /* 0x0000000403087825 */ /* 0x040fe400078e0206 */
[----:B------:R0:W-:Y:S04]  /*0380*/  STG.E desc[UR4][R6.64], R5 ;  /* 0x0000000506007986 */ /* 0x0001e8000c101904 */
[----:B------:R0:W-:Y:S01]  /*0390*/  STG.E desc[UR4][R8.64], R5 ;  /* 0x0000000508007986 */ /* 0x0001e2000c101904 */
[----:B------:R-:W-:-:S05]  /*03a0*/  IMAD.WIDE R10, R3, 0x4, R8 ;  /* 0x00000004030a7825 */ /* 0x000fca00078e0208 */
[----:B------:R0:W-:Y:S01]  /*03b0*/  STG.E desc[UR4][R10.64], R5 ;  /* 0x000000050a007986 */ /* 0x0001e2000c101904 */
[----:B------:R-:W-:-:S05]  /*03c0*/  IMAD.WIDE R12, R3, 0x4, R10 ;  /* 0x00000004030c7825 */ /* 0x000fca00078e020a */
[----:B------:R0:W-:Y:S02]  /*03d0*/  STG.E desc[UR4][R12.64], R5 ;  /* 0x000000050c007986 */ /* 0x0001e4000c101904 */
.L_x_3:
[----:B------:R-:W-:Y:S05]  /*03e0*/  @!P1 EXIT ;  /* 0x000000000000994d */ /* 0x000fea0003800000 */
[----:B------:R-:W-:Y:S02]  /*03f0*/  ISETP.NE.AND P0, PT, R14, 0x1, PT ;  /* 0x000000010e00780c */ /* 0x000fe40003f05270 */
[----:B------:R-:W-:-:S04]  /*0400*/  LOP3.LUT R0, R0, 0x1, RZ, 0xc0, !PT ;  /* 0x0000000100007812 */ /* 0x000fc800078ec0ff */
[----:B------:R-:W-:-:S07]  /*0410*/  ISETP.NE.U32.AND P1, PT, R0, 0x1, PT ;  /* 0x000000010000780c */ /* 0x000fce0003f25070 */
[----:B------:R-:W-:Y:S06]  /*0420*/  @!P0 BRA `(.L_x_4) ;  /* 0x0000000000208947 */ /* 0x000fec0003800000 */
[----:B0-----:R-:W0:Y:S01]  /*0430*/  LDC.64 R6, c[0x0][0x3b0] ;  /* 0x0000ec00ff067b82 */ /* 0x001e220000000a00 */
[C---:B------:R-:W-:Y:S01]  /*0440*/  IMAD R5, R4.reuse, R3, R2 ;  /* 0x0000000304057224 */ /* 0x040fe200078e0202 */
[----:B------:R-:W-:-:S03]  /*0450*/  IADD3 R4, PT, PT, R4, 0x2, RZ ;  /* 0x0000000204047810 */ /* 0x000fc60007ffe0ff */
[----:B0-----:R-:W-:-:S04]  /*0460*/  IMAD.WIDE R6, R5, 0x4, R6 ;  /* 0x0000000405067825 */ /* 0x001fc800078e0206 */
[----:B------:R-:W-:Y:S02]  /*0470*/  IMAD.MOV.U32 R5, RZ, RZ, 0x7fc00000 ;  /* 0x7fc00000ff057424 */ /* 0x000fe400078e00ff */
[----:B------:R-:W-:-:S03]  /*0480*/  IMAD.WIDE R8, R3, 0x4, R6 ;  /* 0x0000000403087825 */ /* 0x000fc600078e0206 */
[----:B------:R1:W-:Y:S04]  /*0490*/  STG.E desc[UR4][R6.64], R5 ;  /* 0x0000000506007986 */ /* 0x0003e8000c101904 */
[----:B------:R1:W-:Y:S02]  /*04a0*/  STG.E desc[UR4][R8.64], R5 ;  /* 0x0000000508007986 */ /* 0x0003e4000c101904 */
.L_x_4:
[----:B------:R-:W-:Y:S05]  /*04b0*/  @P1 EXIT ;  /* 0x000000000000194d */ /* 0x000fea0003800000 */
[----:B01----:R-:W0:Y:S01]  /*04c0*/  LDC.64 R6, c[0x0][0x3b0] ;  /* 0x0000ec00ff067b82 */ /* 0x003e220000000a00 */
[----:B------:R-:W-:Y:S02]  /*04d0*/  IMAD R3, R4, R3, R2 ;  /* 0x0000000304037224 */ /* 0x000fe400078e0202 */
[----:B------:R-:W-:Y:S02]  /*04e0*/  IMAD.MOV.U32 R5, RZ, RZ, 0x7fc00000 ;  /* 0x7fc00000ff057424 */ /* 0x000fe400078e00ff */
[----:B0-----:R-:W-:-:S05]  /*04f0*/  IMAD.WIDE R2, R3, 0x4, R6 ;  /* 0x0000000403027825 */ /* 0x001fca00078e0206 */
[----:B------:R-:W-:Y:S01]  /*0500*/  STG.E desc[UR4][R2.64], R5 ;  /* 0x0000000502007986 */ /* 0x000fe2000c101904 */
[----:B------:R-:W-:Y:S05]  /*0510*/  EXIT ;  /* 0x000000000000794d */ /* 0x000fea0003800000 */
.L_x_0:
[----:B------:R-:W0:Y:S01]  /*0520*/  LDC.64 R6, c[0x0][0x3a8] ;  /* 0x0000ea00ff067b82 */ /* 0x000e220000000a00 */
[----:B------:R-:W1:Y:S01]  /*0530*/  LDCU UR7, c[0x0][0x39c] ;  /* 0x00007380ff0777ac */ /* 0x000e620008000800 */
[----:B0-----:R-:W-:-:S05]  /*0540*/  IMAD.WIDE R6, R2, 0x4, R6 ;  /* 0x0000000402067825 */ /* 0x001fca00078e0206 */
[----:B------:R-:W2:Y:S01]  /*0550*/  LDG.E.CONSTANT R0, desc[UR4][R6.64] ;  /* 0x0000000406007981 */ /* 0x000ea2000c1e9900 */
[----:B------:R-:W-:Y:S01]  /*0560*/  BSSY.RECONVERGENT B0, `(.L_x_5) ;  /* 0x000004a000007945 */ /* 0x000fe20003800200 */
[----:B--2---:R-:W-:-:S05]  /*0570*/  VIADD R0, R0, UR6 ;  /* 0x0000000600007c36 */ /* 0x004fca0008000000 */
[----:B------:R-:W-:-:S04]  /*0580*/  IADD3 R5, PT, PT, R0, -0x1, RZ ;  /* 0xffffffff00057810 */ /* 0x000fc80007ffe0ff */
[----:B-1----:R-:W-:-:S04]  /*0590*/  VIMNMX R4, PT, PT, R5, UR7, PT ;  /* 0x0000000705047c48 */ /* 0x002fc8000bfe0100 */
[----:B------:R-:W-:-:S13]  /*05a0*/  ISETP.GE.AND P0, PT, R4, 0x1, PT ;  /* 0x000000010400780c */ /* 0x000fda0003f06270 */
[----:B------:R-:W-:Y:S05]  /*05b0*/  @!P0 BRA `(.L_x_6) ;  /* 0x0000000400108947 */ /* 0x000fea0003800000 */
[C---:B------:R-:W-:Y:S01]  /*05c0*/  ISETP.GE.U32.AND P0, PT, R4.reuse, 0x8, PT ;  /* 0x000000080400780c */ /* 0x040fe20003f06070 */
[----:B------:R-:W-:Y:S01]  /*05d0*/  BSSY.RECONVERGENT B1, `(.L_x_7) ;  /* 0x000001e000017945 */ /* 0x000fe20003800200 */
[----:B------:R-:W-:Y:S01]  /*05e0*/  LOP3.LUT R28, R4, 0x7, RZ, 0xc0, !PT ;  /* 0x00000007041c7812 */ /* 0x000fe200078ec0ff */
[----:B------:R-:W-:-:S03]  /*05f0*/  IMAD.MOV.U32 R14, RZ, RZ, RZ ;  /* 0x000000ffff0e7224 */ /* 0x000fc600078e00ff */
[----:B------:R-:W-:-:S07]  /*0600*/  ISETP.NE.AND P1, PT, R28, RZ, PT ;  /* 0x000000ff1c00720c */ /* 0x000fce0003f25270 */
[----:B------:R-:W-:Y:S06]  /*0610*/  @!P0 BRA `(.L_x_8) ;  /* 0x0000000000648947 */ /* 0x000fec0003800000 */
[----:B------:R-:W0:Y:S01]  /*0620*/  LDC.64 R6, c[0x0][0x3b0] ;  /* 0x0000ec00ff067b82 */ /* 0x000e220000000a00 */
[----:B------:R-:W-:Y:S01]  /*0630*/  LOP3.LUT R14, R4, 0x7ffffff8, RZ, 0xc0, !PT ;  /* 0x7ffffff8040e7812 */ /* 0x000fe200078ec0ff */
[----:B------:R-:W-:-:S03]  /*0640*/  IMAD.MOV.U32 R26, RZ, RZ, R2 ;  /* 0x000000ffff1a7224 */ /* 0x000fc600078e0002 */
[----:B------:R-:W-:-:S07]  /*0650*/  IADD3 R15, PT, PT, -R14, RZ, RZ ;  /* 0x000000ff0e0f7210 */ /* 0x000fce0007ffe1ff */
.L_x_9:
[----:B01----:R-:W-:Y:S01]  /*0660*/  IMAD.WIDE R22, R26, 0x4, R6 ;  /* 0x000000041a167825 */ /* 0x003fe200078e0206 */
[----:B------:R-:W-:-:S03]  /*0670*/  LEA R26, R3, R26, 0x3 ;  /* 0x0000001a031a7211 */ /* 0x000fc600078e18ff */
[----:B------:R-:W-:Y:S02]  /*0680*/  IMAD.MOV.U32 R27, RZ, RZ, 0x7fc00000 ;  /* 0x7fc00000ff1b7424 */ /* 0x000fe400078e00ff */
[----:B------:R-:W-:-:S03]  /*0690*/  IMAD.WIDE R16, R3, 0x4, R22 ;  /* 0x0000000403107825 */ /* 0x000fc600078e0216 */
[----:B------:R1:W-:Y:S01]  /*06a0*/  STG.E desc[UR4][R22.64], R27 ;  /* 0x0000001b16007986 */ /* 0x0003e2000c101904 */
[----:B------:R-:W-:Y:S02]  /*06b0*/  VIADD R15, R15, 0x8 ;  /* 0x000000080f0f7836 */ /* 0x000fe40000000000 */
[----:B------:R-:W-:Y:S01]  /*06c0*/  IMAD.WIDE R18, R3, 0x4, R16 ;  /* 0x0000000403127825 */ /* 0x000fe200078e0210 */
[----:B------:R1:W-:Y:S02]  /*06d0*/  STG.E desc[UR4][R16.64], R27 ;  /* 0x0000001b10007986 */ /* 0x0003e4000c101904 */
[----:B------:R-:W-:Y:S02]  /*06e0*/  ISETP.NE.AND P0, PT, R15, RZ, PT ;  /* 0x000000ff0f00720c */ /* 0x000fe40003f05270 */
        /* <DEDUP_REMOVED lines=12> */
.L_x_8:
[----:B------:R-:W-:Y:S05]  /*07b0*/  BSYNC.RECONVERGENT B1 ;  /* 0x0000000000017941 */ /* 0x000fea0003800200 */
.L_x_7:
[----:B------:R-:W-:Y:S05]  /*07c0*/  @!P1 BRA `(.L_x_6) ;  /* 0x00000000008c9947 */ /* 0x000fea0003800000 */
[----:B------:R-:W-:Y:S01]  /*07d0*/  ISETP.GE.U32.AND P0, PT, R28, 0x4, PT ;  /* 0x000000041c00780c */ /* 0x000fe20003f06070 */
[----:B------:R-:W-:Y:S01]  /*07e0*/  BSSY.RECONVERGENT B1, `(.L_x_10) ;  /* 0x0000010000017945 */ /* 0x000fe20003800200 */
[----:B-1----:R-:W-:-:S04]  /*07f0*/  LOP3.LUT R16, R4, 0x3, RZ, 0xc0, !PT ;  /* 0x0000000304107812 */ /* 0x002fc800078ec0ff */
[----:B------:R-:W-:-:S07]  /*0800*/  ISETP.NE.AND P1, PT, R16, RZ, PT ;  /* 0x000000ff1000720c */ /* 0x000fce0003f25270 */
[----:B------:R-:W-:Y:S06]  /*0810*/  @!P0 BRA `(.L_x_11) ;  /* 0x0000000000308947 */ /* 0x000fec0003800000 */
[----:B------:R-:W0:Y:S01]  /*0820*/  LDC.64 R6, c[0x0][0x3b0] ;  /* 0x0000ec00ff067b82 */ /* 0x000e220000000a00 */
[C---:B------:R-:W-:Y:S02]  /*0830*/  IMAD R9, R14.reuse, R3, R2 ;  /* 0x000000030e097224 */ /* 0x040fe400078e0202 */
[----:B------:R-:W-:Y:S02]  /*0840*/  IMAD.MOV.U32 R15, RZ, RZ, 0x7fc00000 ;  /* 0x7fc00000ff0f7424 */ /* 0x000fe400078e00ff */
[----:B------:R-:W-:Y:S02]  /*0850*/  VIADD R14, R14, 0x4 ;  /* 0x000000040e0e7836 */ /* 0x000fe40000000000 */
[----:B0-----:R-:W-:-:S05]  /*0860*/  IMAD.WIDE R6, R9, 0x4, R6 ;  /* 0x0000000409067825 */ /* 0x001fca00078e0206 */
[----:B------:R0:W-:Y:S01]  /*0870*/  STG.E desc[UR4][R6.64], R15 ;  /* 0x0000000f06007986 */ /* 0x0001e2000c101904 */
[----:B------:R-:W-:-:S05]  /*0880*/  IMAD.WIDE R8, R3, 0x4, R6 ;  /* 0x0000000403087825 */ /* 0x000fca00078e0206 */
[----:B------:R0:W-:Y:S01]  /*0890*/  STG.E desc[UR4][R8.64], R15 ;  /* 0x0000000f08007986 */ /* 0x0001e2000c101904 */
[----:B------:R-:W-:-:S05]  /*08a0*/  IMAD.WIDE R10, R3, 0x4, R8 ;  /* 0x00000004030a7825 */ /* 0x000fca00078e0208 */
[----:B------:R0:W-:Y:S01]  /*08b0*/  STG.E desc[UR4][R10.64], R15 ;  /* 0x0000000f0a007986 */ /* 0x0001e2000c101904 */
[----:B------:R-:W-:-:S05]  /*08c0*/  IMAD.WIDE R12, R3, 0x4, R10 ;  /* 0x00000004030c7825 */ /* 0x000fca00078e020a */
[----:B------:R0:W-:Y:S02]  /*08d0*/  STG.E desc[UR4][R12.64], R15 ;  /* 0x0000000f0c007986 */ /* 0x0001e4000c101904 */
.L_x_11:
[----:B------:R-:W-:Y:S05]  /*08e0*/  BSYNC.RECONVERGENT B1 ;  /* 0x0000000000017941 */ /* 0x000fea0003800200 */
.L_x_10:
[----:B------:R-:W-:Y:S05]  /*08f0*/  @!P1 BRA `(.L_x_6) ;  /* 0x0000000000409947 */ /* 0x000fea0003800000 */
[----:B------:R-:W-:Y:S02]  /*0900*/  ISETP.NE.AND P0, PT, R16, 0x1, PT ;  /* 0x000000011000780c */ /* 0x000fe40003f05270 */
[----:B------:R-:W-:-:S04]  /*0910*/  LOP3.LUT R4, R4, 0x1, RZ, 0xc0, !PT ;  /* 0x0000000104047812 */ /* 0x000fc800078ec0ff */
[----:B------:R-:W-:-:S07]  /*0920*/  ISETP.NE.U32.AND P1, PT, R4, 0x1, PT ;  /* 0x000000010400780c */ /* 0x000fce0003f25070 */
[----:B0-----:R-:W0:Y:S01]  /*0930*/  @P0 LDC.64 R6, c[0x0][0x3b0] ;  /* 0x0000ec00ff060b82 */ /* 0x001e220000000a00 */
[C---:B------:R-:W-:Y:S01]  /*0940*/  @P0 IMAD R9, R14.reuse, R3, R2 ;  /* 0x000000030e090224 */ /* 0x040fe200078e0202 */
[----:B------:R-:W-:Y:S01]  /*0950*/  @P0 IADD3 R14, PT, PT, R14, 0x2, RZ ;  /* 0x000000020e0e0810 */ /* 0x000fe20007ffe0ff */
[----:B------:R-:W-:-:S05]  /*0960*/  @P0 IMAD.MOV.U32 R15, RZ, RZ, 0x7fc00000 ;  /* 0x7fc00000ff0f0424 */ /* 0x000fca00078e00ff */
[----:B------:R-:W1:Y:S01]  /*0970*/  @!P1 LDC.64 R12, c[0x0][0x3b0] ;  /* 0x0000ec00ff0c9b82 */ /* 0x000e620000000a00 */
[----:B0-----:R-:W-:-:S04]  /*0980*/  @P0 IMAD.WIDE R8, R9, 0x4, R6 ;  /* 0x0000000409080825 */ /* 0x001fc800078e0206 */
[----:B------:R-:W-:Y:S01]  /*0990*/  @!P1 IMAD R7, R14, R3, R2 ;  /* 0x000000030e079224 */ /* 0x000fe200078e0202 */
[----:B------:R2:W-:Y:S01]  /*09a0*/  @P0 STG.E desc[UR4][R8.64], R15 ;  /* 0x0000000f08000986 */ /* 0x0005e2000c101904 */
[----:B------:R-:W-:-:S04]  /*09b0*/  @P0 IMAD.WIDE R10, R3, 0x4, R8 ;  /* 0x00000004030a0825 */ /* 0x000fc800078e0208 */
[----:B-1----:R-:W-:Y:S01]  /*09c0*/  @!P1 IMAD.WIDE R6, R7, 0x4, R12 ;  /* 0x0000000407069825 */ /* 0x002fe200078e020c */
[----:B------:R2:W-:Y:S03]  /*09d0*/  @P0 STG.E desc[UR4][R10.64], R15 ;  /* 0x0000000f0a000986 */ /* 0x0005e6000c101904 */
[----:B------:R-:W-:-:S05]  /*09e0*/  @!P1 IMAD.MOV.U32 R3, RZ, RZ, 0x7fc00000 ;  /* 0x7fc00000ff039424 */ /* 0x000fca00078e00ff */
[----:B------:R2:W-:Y:S02]  /*09f0*/  @!P1 STG.E desc[UR4][R6.64], R3 ;  /* 0x0000000306009986 */ /* 0x0005e4000c101904 */
.L_x_6:
[----:B------:R-:W-:Y:S05]  /*0a00*/  BSYNC.RECONVERGENT B0 ;  /* 0x0000000000007941 */ /* 0x000fea0003800200 */
.L_x_5:
[----:B------:R-:W-:-:S13]  /*0a10*/  ISETP.GT.AND P0, PT, R0, UR7, PT ;  /* 0x0000000700007c0c */ /* 0x000fda000bf04270 */
[----:B------:R-:W-:Y:S05]  /*0a20*/  @P0 EXIT ;  /* 0x000000000000094d */ /* 0x000fea0003800000 */
.L_x_18:
[----:B0-2---:R-:W0:Y:S01]  /*0a30*/  LDC.64 R6, c[0x0][0x390] ;  /* 0x0000e400ff067b82 */ /* 0x005e220000000a00 */
[----:B------:R-:W2:Y:S02]  /*0a40*/  LDCU UR6, c[0x0][0x398] ;  /* 0x00007300ff0677ac */ /* 0x000ea40008000800 */
[----:B--2---:R-:W-:-:S04]  /*0a50*/  IMAD R4, R5, UR6, R2 ;  /* 0x0000000605047c24 */ /* 0x004fc8000f8e0202 */
[----:B0-----:R-:W-:-:S05]  /*0a60*/  IMAD.WIDE R6, R4, 0x4, R6 ;  /* 0x0000000404067825 */ /* 0x001fca00078e0206 */
[----:B-1----:R-:W2:Y:S01]  /*0a70*/  LDG.E.CONSTANT R17, desc[UR4][R6.64] ;  /* 0x0000000406117981 */ /* 0x002ea2000c1e9900 */
[----:B------:R-:W-:Y:S01]  /*0a80*/  BSSY.RECONVERGENT B0, `(.L_x_12) ;  /* 0x0000032000007945 */ /* 0x000fe20003800200 */
[----:B------:R-:W-:Y:S02]  /*0a90*/  MOV R3, 0x7fc00000 ;  /* 0x7fc0000000037802 */ /* 0x000fe40000000f00 */
[----:B--2---:R-:W-:-:S13]  /*0aa0*/  FSETP.NAN.AND P0, PT, |R17|, |R17|, PT ;  /* 0x400000111100720b */ /* 0x004fda0003f08200 */
[----:B------:R-:W-:Y:S05]  /*0ab0*/  @P0 BRA `(.L_x_13) ;  /* 0x0000000000b80947 */ /* 0x000fea0003800000 */
[----:B------:R-:W0:Y:S01]  /*0ac0*/  LDC R19, c[0x0][0x398] ;  /* 0x0000e600ff137b82 */ /* 0x000e220000000800 */
[----:B------:R-:W1:Y:S01]  /*0ad0*/  LDCU UR6, c[0x0][0x3a0] ;  /* 0x00007400ff0677ac */ /* 0x000e620008000800 */
[----:B------:R-:W-:Y:S01]  /*0ae0*/  BSSY.RELIABLE B1, `(.L_x_14) ;  /* 0x000001c000017945 */ /* 0x000fe20003800100 */
[----:B------:R-:W-:Y:S02]  /*0af0*/  IMAD.MOV.U32 R14, RZ, RZ, -0x800000 ;  /* 0xff800000ff0e7424 */ /* 0x000fe400078e00ff */
[----:B------:R-:W-:-:S03]  /*0b00*/  IMAD.MOV.U32 R15, RZ, RZ, 0x7f800000 ;  /* 0x7f800000ff0f7424 */ /* 0x000fc600078e00ff */
[----:B------:R-:W2:Y:S08]  /*0b10*/  LDC.64 R8, c[0x0][0x380] ;  /* 0x0000e000ff087b82 */ /* 0x000eb00000000a00 */
[----:B------:R-:W3:Y:S01]  /*0b20*/  LDC.64 R6, c[0x0][0x388] ;  /* 0x0000e200ff067b82 */ /* 0x000ee20000000a00 */
[----:B-1----:R-:W-:-:S07]  /*0b30*/  IADD3 R0, PT, PT, R5, -UR6, RZ ;  /* 0x8000000605007c10 */ /* 0x002fce000fffe0ff */
.L_x_15:
[----:B0-----:R-:W-:-:S04]  /*0b40*/  IMAD R11, R0, R19, R19 ;  /* 0x00000013000b7224 */ /* 0x001fc800078e0213 */
[----:B------:R-:W-:-:S04]  /*0b50*/  IMAD.IADD R11, R2, 0x1, R11 ;  /* 0x00000001020b7824 */ /* 0x000fc800078e020b */
[----:B---3--:R-:W-:-:S04]  /*0b60*/  IMAD.WIDE R12, R11, 0x4, R6 ;  /* 0x000000040b0c7825 */ /* 0x008fc800078e0206 */
[----:B--2---:R-:W-:Y:S02]  /*0b70*/  IMAD.WIDE R10, R11, 0x4, R8 ;  /* 0x000000040b0a7825 */ /* 0x004fe400078e0208 */
[----:B------:R-:W2:Y:S04]  /*0b80*/  LDG.E.CONSTANT R12, desc[UR4][R12.64] ;  /* 0x000000040c0c7981 */ /* 0x000ea8000c1e9900 */
[----:B------:R-:W3:Y:S01]  /*0b90*/  LDG.E.CONSTANT R11, desc[UR4][R10.64] ;  /* 0x000000040a0b7981 */ /* 0x000ee2000c1e9900 */
[----:B--2---:R-:W-:-:S04]  /*0ba0*/  FSETP.NAN.AND P0, PT, |R12|, |R12|, PT ;  /* 0x4000000c0c00720b */ /* 0x004fc80003f08200 */
[----:B---3--:R-:W-:-:S13]  /*0bb0*/  FSETP.NAN.OR P0, PT, |R11|, |R11|, P0 ;  /* 0x4000000b0b00720b */ /* 0x008fda0000708600 */
[----:B------:R-:W-:Y:S05]  /*0bc0*/  @P0 BREAK.RELIABLE B1 ;  /* 0x0000000000010942 */ /* 0x000fea0003800100 */
[----:B------:R-:W-:Y:S05]  /*0bd0*/  @P0 BRA `(.L_x_13) ;  /* 0x0000000000700947 */ /* 0x000fea0003800000 */
[----:B------:R-:W-:Y:S01]  /*0be0*/  VIADD R0, R0, 0x1 ;  /* 0x0000000100007836 */ /* 0x000fe20000000000 */
[CC--:B------:R-:W-:Y:S02]  /*0bf0*/  FSETP.GT.AND P0, PT, R11.reuse, R14.reuse, PT ;  /* 0x0000000e0b00720b */ /* 0x0c0fe40003f04000 */
[----:B------:R-:W-:Y:S02]  /*0c00*/  FSETP.GEU.AND P1, PT, R12, R15, PT ;  /* 0x0000000f0c00720b */ /* 0x000fe40003f2e000 */
[----:B------:R-:W-:Y:S02]  /*0c10*/  ISETP.GE.AND P2, PT, R0, R5, PT ;  /* 0x000000050000720c */ /* 0x000fe40003f46270 */
[----:B------:R-:W-:Y:S02]  /*0c20*/  FSEL R14, R11, R14, P0 ;  /* 0x0000000e0b0e7208 */ /* 0x000fe40000000000 */
[----:B------:R-:W-:-:S09]  /*0c30*/  FSEL R15, R12, R15, !P1 ;  /* 0x0000000f0c0f7208 */ /* 0x000fd20004800000 */
[----:B------:R-:W-:Y:S05]  /*0c40*/  @!P2 BRA `(.L_x_15) ;  /* 0xfffffffc00bca947 */ /* 0x000fea000383ffff */
[----:B------:R-:W-:Y:S01]  /*0c50*/  FADD R9, R14, -R15 ;  /* 0x8000000f0e097221 */ /* 0x000fe20000000000 */
[----:B------:R-:W-:-:S04]  /*0c60*/  HFMA2 R3, -RZ, RZ, 0, 0 ;  /* 0x00000000ff037431 */ /* 0x000fc800000001ff */
[----:B------:R-:W-:-:S13]  /*0c70*/  FSETP.NEU.AND P0, PT, R9, RZ, PT ;  /* 0x000000ff0900720b */ /* 0x000fda0003f0d000 */
[----:B------:R-:W-:Y:S05]  /*0c80*/  @!P0 BREAK.RELIABLE B1 ;  /* 0x0000000000018942 */ /* 0x000fea0003800100 */
[----:B------:R-:W-:Y:S05]  /*0c90*/  @!P0 BRA `(.L_x_13) ;  /* 0x0000000000408947 */ /* 0x000fea0003800000 */
[----:B------:R-:W-:Y:S05]  /*0ca0*/  BSYNC.RELIABLE B1 ;  /* 0x0000000000017941 */ /* 0x000fea0003800100 */
.L_x_14:
[----:B------:R-:W0:Y:S01]  /*0cb0*/  MUFU.RCP R3, R9 ;  /* 0x0000000900037308 */ /* 0x000e220000001000 */
[----:B------:R-:W-:Y:S01]  /*0cc0*/  FADD R0, -R17, R14 ;  /* 0x0000000e11007221 */ /* 0x000fe20000000100 */
[----:B------:R-:W-:Y:S06]  /*0cd0*/  BSSY.RECONVERGENT B1, `(.L_x_16) ;  /* 0x000000b000017945 */ /* 0x000fec0003800200 */
[----:B------:R-:W1:Y:S01]  /*0ce0*/  FCHK P0, R0, R9 ;  /* 0x0000000900007302 */ /* 0x000e620000000000 */
[----:B0-----:R-:W-:-:S04]  /*0cf0*/  FFMA R6, -R9, R3, 1 ;  /* 0x3f80000009067423 */ /* 0x001fc80000000103 */
[----:B------:R-:W-:-:S04]  /*0d00*/  FFMA R3, R3, R6, R3 ;  /* 0x0000000603037223 */ /* 0x000fc80000000003 */
[----:B------:R-:W-:-:S04]  /*0d10*/  FFMA R6, R0, R3, RZ ;  /* 0x0000000300067223 */ /* 0x000fc800000000ff */
[----:B------:R-:W-:-:S04]  /*0d20*/  FFMA R7, -R9, R6, R0 ;  /* 0x0000000609077223 */ /* 0x000fc80000000100 */
[----:B------:R-:W-:Y:S01]  /*0d30*/  FFMA R3, R3, R7, R6 ;  /* 0x0000000703037223 */ /* 0x000fe20000000006 */
[----:B-1----:R-:W-:Y:S06]  /*0d40*/  @!P0 BRA `(.L_x_17) ;  /* 0x00000000000c8947 */ /* 0x002fec0003800000 */
[----:B------:R-:W-:-:S07]  /*0d50*/  MOV R6, 0xd70 ;  /* 0x00000d7000067802 */ /* 0x000fce0000000f00 */
[----:B------:R-:W-:Y:S05]  /*0d60*/  CALL.REL.NOINC `($__internal_0_$__cuda_sm3x_div_rn_noftz_f32_slowpath) ;  /* 0x0000000000347944 */ /* 0x000fea0003c00000 */
[----:B------:R-:W-:-:S07]  /*0d70*/  IMAD.MOV.U32 R3, RZ, RZ, R0 ;  /* 0x000000ffff037224 */ /* 0x000fce00078e0000 */
.L_x_17:
[----:B------:R-:W-:Y:S05]  /*0d80*/  BSYNC.RECONVERGENT B1 ;  /* 0x0000000000017941 */ /* 0x000fea0003800200 */
.L_x_16:
[----:B------:R-:W-:-:S07]  /*0d90*/  FMUL R3, R3, -100 ;  /* 0xc2c8000003037820 */ /* 0x000fce0000400000 */
.L_x_13:
[----:B------:R-:W-:Y:S05]  /*0da0*/  BSYNC.RECONVERGENT B0 ;  /* 0x0000000000007941 */ /* 0x000fea0003800200 */
.L_x_12:
[----:B------:R-:W-:Y:S05]  /*0db0*/  WARPSYNC.ALL ;  /* 0x0000000000007948 */ /* 0x000fea0003800000 */
[----:B------:R-:W0:Y:S01]  /*0dc0*/  LDCU UR6, c[0x0][0x39c] ;  /* 0x00007380ff0677ac */ /* 0x000e220008000800 */
[----:B------:R-:W1:Y:S01]  /*0dd0*/  LDC.64 R6, c[0x0][0x3b0] ;  /* 0x0000ec00ff067b82 */ /* 0x000e620000000a00 */
[----:B------:R-:W-:-:S05]  /*0de0*/  VIADD R5, R5, 0x1 ;  /* 0x0000000105057836 */ /* 0x000fca0000000000 */
[----:B0-----:R-:W-:Y:S01]  /*0df0*/  ISETP.NE.AND P0, PT, R5, UR6, PT ;  /* 0x0000000605007c0c */ /* 0x001fe2000bf05270 */
[----:B-1----:R-:W-:-:S05]  /*0e00*/  IMAD.WIDE R6, R4, 0x4, R6 ;  /* 0x0000000404067825 */ /* 0x002fca00078e0206 */
[----:B------:R0:W-:Y:S07]  /*0e10*/  STG.E desc[UR4][R6.64], R3 ;  /* 0x0000000306007986 */ /* 0x0001ee000c101904 */
[----:B------:R-:W-:Y:S05]  /*0e20*/  @!P0 EXIT ;  /* 0x000000000000894d */ /* 0x000fea0003800000 */
[----:B------:R-:W-:Y:S05]  /*0e30*/  BRA `(.L_x_18) ;  /* 0xfffffff800fc7947 */ /* 0x000fea000383ffff */
        .weak           $__internal_0_$__cuda_sm3x_div_rn_noftz_f32_slowpath
        .type           $__internal_0_$__cuda_sm3x_div_rn_noftz_f32_slowpath,@function
        .size           $__internal_0_$__cuda_sm3x_div_rn_noftz_f32_slowpath,(.L_x_55 - $__internal_0_$__cuda_sm3x_div_rn_noftz_f32_slowpath)
$__internal_0_$__cuda_sm3x_div_rn_noftz_f32_slowpath:
[----:B------:R-:W-:Y:S01]  /*0e40*/  SHF.R.U32.HI R7, RZ, 0x17, R9 ;  /* 0x00000017ff077819 */ /* 0x000fe20000011609 */
[----:B------:R-:W-:Y:S01]  /*0e50*/  BSSY.RECONVERGENT B2, `(.L_x_19) ;  /* 0x0000064000027945 */ /* 0x000fe20003800200 */
[--C-:B------:R-:W-:Y:S01]  /*0e60*/  SHF.R.U32.HI R3, RZ, 0x17, R0.reuse ;  /* 0x00000017ff037819 */ /* 0x100fe20000011600 */
[----:B------:R-:W-:Y:S01]  /*0e70*/  IMAD.MOV.U32 R8, RZ, RZ, R0 ;  /* 0x000000ffff087224 */ /* 0x000fe200078e0000 */
[----:B------:R-:W-:Y:S02]  /*0e80*/  LOP3.LUT R14, R7, 0xff, RZ, 0xc0, !PT ;  /* 0x000000ff070e7812 */ /* 0x000fe400078ec0ff */
[----:B------:R-:W-:Y:S02]  /*0e90*/  LOP3.LUT R12, R3, 0xff, RZ, 0xc0, !PT ;  /* 0x000000ff030c7812 */ /* 0x000fe400078ec0ff */
[----:B------:R-:W-:-:S03]  /*0ea0*/  IADD3 R11, PT, PT, R14, -0x1, RZ ;  /* 0xffffffff0e0b7810 */ /* 0x000fc60007ffe0ff */
[----:B------:R-:W-:Y:S01]  /*0eb0*/  VIADD R10, R12, 0xffffffff ;  /* 0xffffffff0c0a7836 */ /* 0x000fe20000000000 */
[----:B------:R-:W-:-:S04]  /*0ec0*/  ISETP.GT.U32.AND P0, PT, R11, 0xfd, PT ;  /* 0x000000fd0b00780c */ /* 0x000fc80003f04070 */
[----:B------:R-:W-:-:S13]  /*0ed0*/  ISETP.GT.U32.OR P0, PT, R10, 0xfd, P0 ;  /* 0x000000fd0a00780c */ /* 0x000fda0000704470 */
[----:B------:R-:W-:Y:S01]  /*0ee0*/  @!P0 MOV R7, RZ ;  /* 0x000000ff00078202 */ /* 0x000fe20000000f00 */
[----:B------:R-:W-:Y:S06]  /*0ef0*/  @!P0 BRA `(.L_x_20) ;  /* 0x0000000000608947 */ /* 0x000fec0003800000 */
[----:B------:R-:W-:Y:S01]  /*0f00*/  FSETP.GTU.FTZ.AND P0, PT, |R0|, +INF , PT ;  /* 0x7f8000000000780b */ /* 0x000fe20003f1c200 */
[----:B------:R-:W-:Y:S01]  /*0f10*/  IMAD.MOV.U32 R3, RZ, RZ, R9 ;  /* 0x000000ffff037224 */ /* 0x000fe200078e0009 */
[----:B------:R-:W-:-:S04]  /*0f20*/  FSETP.GTU.FTZ.AND P1, PT, |R9|, +INF , PT ;  /* 0x7f8000000900780b */ /* 0x000fc80003f3c200 */
[----:B------:R-:W-:-:S13]  /*0f30*/  PLOP3.LUT P0, PT, P0, P1, PT, 0xf8, 0x8f ;  /* 0x00000000008f781c */ /* 0x000fda0000703f70 */
[----:B------:R-:W-:Y:S05]  /*0f40*/  @P0 BRA `(.L_x_21) ;  /* 0x00000004004c0947 */ /* 0x000fea0003800000 */
[----:B------:R-:W-:-:S13]  /*0f50*/  LOP3.LUT P0, RZ, R9, 0x7fffffff, R8, 0xc8, !PT ;  /* 0x7fffffff09ff7812 */ /* 0x000fda000780c808 */
[----:B------:R-:W-:Y:S05]  /*0f60*/  @!P0 BRA `(.L_x_22) ;  /* 0x00000004003c8947 */ /* 0x000fea0003800000 */
[C---:B------:R-:W-:Y:S02]  /*0f70*/  FSETP.NEU.FTZ.AND P2, PT, |R0|.reuse, +INF , PT ;  /* 0x7f8000000000780b */ /* 0x040fe40003f5d200 */
[----:B------:R-:W-:Y:S02]  /*0f80*/  FSETP.NEU.FTZ.AND P1, PT, |R3|, +INF , PT ;  /* 0x7f8000000300780b */ /* 0x000fe40003f3d200 */
[----:B------:R-:W-:-:S11]  /*0f90*/  FSETP.NEU.FTZ.AND P0, PT, |R0|, +INF , PT ;  /* 0x7f8000000000780b */ /* 0x000fd60003f1d200 */
[----:B------:R-:W-:Y:S05]  /*0fa0*/  @!P1 BRA !P2, `(.L_x_22) ;  /* 0x00000004002c9947 */ /* 0x000fea0005000000 */
[----:B------:R-:W-:-:S04]  /*0fb0*/  LOP3.LUT P2, RZ, R8, 0x7fffffff, RZ, 0xc0, !PT ;  /* 0x7fffffff08ff7812 */ /* 0x000fc8000784c0ff */
[----:B------:R-:W-:-:S13]  /*0fc0*/  PLOP3.LUT P1, PT, P1, P2, PT, 0x2f, 0xf2 ;  /* 0x0000000000f2781c */ /* 0x000fda0000f24577 */
[----:B------:R-:W-:Y:S05]  /*0fd0*/  @P1 BRA `(.L_x_23) ;  /* 0x0000000400181947 */ /* 0x000fea0003800000 */
[----:B------:R-:W-:-:S04]  /*0fe0*/  LOP3.LUT P1, RZ, R9, 0x7fffffff, RZ, 0xc0, !PT ;  /* 0x7fffffff09ff7812 */ /* 0x000fc8000782c0ff */
[----:B------:R-:W-:-:S13]  /*0ff0*/  PLOP3.LUT P0, PT, P0, P1, PT, 0x2f, 0xf2 ;  /* 0x0000000000f2781c */ /* 0x000fda0000702577 */
[----:B------:R-:W-:Y:S05]  /*1000*/  @P0 BRA `(.L_x_24) ;  /* 0x0000000400000947 */ /* 0x000fea0003800000 */
[----:B------:R-:W-:Y:S02]  /*1010*/  ISETP.GE.AND P0, PT, R10, RZ, PT ;  /* 0x000000ff0a00720c */ /* 0x000fe40003f06270 */
[----:B------:R-:W-:-:S11]  /*1020*/  ISETP.GE.AND P1, PT, R11, RZ, PT ;  /* 0x000000ff0b00720c */ /* 0x000fd60003f26270 */
[----:B------:R-:W-:Y:S01]  /*1030*/  @P0 IMAD.MOV.U32 R7, RZ, RZ, RZ ;  /* 0x000000ffff070224 */ /* 0x000fe200078e00ff */
[----:B------:R-:W-:Y:S01]  /*1040*/  @!P0 MOV R7, 0xffffffc0 ;  /* 0xffffffc000078802 */ /* 0x000fe20000000f00 */
[----:B------:R-:W-:Y:S01]  /*1050*/  @!P0 FFMA R8, R0, 1.84467440737095516160e+19, RZ ;  /* 0x5f80000000088823 */ /* 0x000fe200000000ff */
[----:B------:R-:W-:-:S03]  /*1060*/  @!P1 FFMA R9, R3, 1.84467440737095516160e+19, RZ ;  /* 0x5f80000003099823 */ /* 0x000fc600000000ff */
[----:B------:R-:W-:-:S07]  /*1070*/  @!P1 VIADD R7, R7, 0x40 ;  /* 0x0000004007079836 */ /* 0x000fce0000000000 */
.L_x_20:
[----:B------:R-:W-:Y:S01]  /*1080*/  LEA R0, R14, 0xc0800000, 0x17 ;  /* 0xc08000000e007811 */ /* 0x000fe200078eb8ff */
[----:B------:R-:W-:Y:S01]  /*1090*/  BSSY.RECONVERGENT B3, `(.L_x_25) ;  /* 0x0000036000037945 */ /* 0x000fe20003800200 */
[----:B------:R-:W-:-:S03]  /*10a0*/  IADD3 R3, PT, PT, R12, -0x7f, RZ ;  /* 0xffffff810c037810 */ /* 0x000fc60007ffe0ff */
[----:B------:R-:W-:Y:S02]  /*10b0*/  IMAD.IADD R9, R9, 0x1, -R0 ;  /* 0x0000000109097824 */ /* 0x000fe400078e0a00 */
[----:B------:R-:W-:Y:S02]  /*10c0*/  IMAD R0, R3, -0x800000, R8 ;  /* 0xff80000003007824 */ /* 0x000fe400078e0208 */
[----:B------:R-:W0:Y:S01]  /*10d0*/  MUFU.RCP R10, R9 ;  /* 0x00000009000a7308 */ /* 0x000e220000001000 */
[----:B------:R-:W-:-:S04]  /*10e0*/  FADD.FTZ R11, -R9, -RZ ;  /* 0x800000ff090b7221 */ /* 0x000fc80000010100 */
[----:B0-----:R-:W-:-:S04]  /*10f0*/  FFMA R13, R10, R11, 1 ;  /* 0x3f8000000a0d7423 */ /* 0x001fc8000000000b */
[----:B------:R-:W-:-:S04]  /*1100*/  FFMA R15, R10, R13, R10 ;  /* 0x0000000d0a0f7223 */ /* 0x000fc8000000000a */
[----:B------:R-:W-:-:S04]  /*1110*/  FFMA R8, R0, R15, RZ ;  /* 0x0000000f00087223 */ /* 0x000fc800000000ff */
[----:B------:R-:W-:-:S04]  /*1120*/  FFMA R13, R11, R8, R0 ;  /* 0x000000080b0d7223 */ /* 0x000fc80000000000 */
[----:B------:R-:W-:Y:S01]  /*1130*/  FFMA R10, R15, R13, R8 ;  /* 0x0000000d0f0a7223 */ /* 0x000fe20000000008 */
[----:B------:R-:W-:-:S03]  /*1140*/  IADD3 R8, PT, PT, R3, 0x7f, -R14 ;  /* 0x0000007f03087810 */ /* 0x000fc60007ffe80e */
[----:B------:R-:W-:Y:S02]  /*1150*/  FFMA R11, R11, R10, R0 ;  /* 0x0000000a0b0b7223 */ /* 0x000fe40000000000 */
[----:B------:R-:W-:Y:S02]  /*1160*/  IMAD.IADD R8, R8, 0x1, R7 ;  /* 0x0000000108087824 */ /* 0x000fe400078e0207 */
[----:B------:R-:W-:-:S05]  /*1170*/  FFMA R0, R15, R11, R10 ;  /* 0x0000000b0f007223 */ /* 0x000fca000000000a */
[----:B------:R-:W-:-:S04]  /*1180*/  SHF.R.U32.HI R3, RZ, 0x17, R0 ;  /* 0x00000017ff037819 */ /* 0x000fc80000011600 */
[----:B------:R-:W-:-:S05]  /*1190*/  LOP3.LUT R3, R3, 0xff, RZ, 0xc0, !PT ;  /* 0x000000ff03037812 */ /* 0x000fca00078ec0ff */
[----:B------:R-:W-:-:S05]  /*11a0*/  IMAD.IADD R9, R3, 0x1, R8 ;  /* 0x0000000103097824 */ /* 0x000fca00078e0208 */
[----:B------:R-:W-:-:S04]  /*11b0*/  IADD3 R3, PT, PT, R9, -0x1, RZ ;  /* 0xffffffff09037810 */ /* 0x000fc80007ffe0ff */
[----:B------:R-:W-:-:S13]  /*11c0*/  ISETP.GE.U32.AND P0, PT, R3, 0xfe, PT ;  /* 0x000000fe0300780c */ /* 0x000fda0003f06070 */
[----:B------:R-:W-:Y:S05]  /*11d0*/  @!P0 BRA `(.L_x_26) ;  /* 0x0000000000808947 */ /* 0x000fea0003800000 */
[----:B------:R-:W-:-:S13]  /*11e0*/  ISETP.GT.AND P0, PT, R9, 0xfe, PT ;  /* 0x000000fe0900780c */ /* 0x000fda0003f04270 */
[----:B------:R-:W-:Y:S05]  /*11f0*/  @P0 BRA `(.L_x_27) ;  /* 0x00000000006c0947 */ /* 0x000fea0003800000 */
[----:B------:R-:W-:-:S13]  /*1200*/  ISETP.GE.AND P0, PT, R9, 0x1, PT ;  /* 0x000000010900780c */ /* 0x000fda0003f06270 */
[----:B------:R-:W-:Y:S05]  /*1210*/  @P0 BRA `(.L_x_28) ;  /* 0x0000000000740947 */ /* 0x000fea0003800000 */
[----:B------:R-:W-:Y:S02]  /*1220*/  ISETP.GE.AND P0, PT, R9, -0x18, PT ;  /* 0xffffffe80900780c */ /* 0x000fe40003f06270 */
[----:B------:R-:W-:-:S11]  /*1230*/  LOP3.LUT R0, R0, 0x80000000, RZ, 0xc0, !PT ;  /* 0x8000000000007812 */ /* 0x000fd600078ec0ff */
[----:B------:R-:W-:Y:S05]  /*1240*/  @!P0 BRA `(.L_x_28) ;  /* 0x0000000000688947 */ /* 0x000fea0003800000 */
[CCC-:B------:R-:W-:Y:S01]  /*1250*/  FFMA.RZ R3, R15.reuse, R11.reuse, R10.reuse ;  /* 0x0000000b0f037223 */ /* 0x1c0fe2000000c00a */
[-CC-:B------:R-:W-:Y:S01]  /*1260*/  FFMA.RM R8, R15, R11.reuse, R10.reuse ;  /* 0x0000000b0f087223 */ /* 0x180fe2000000400a */
[C---:B------:R-:W-:Y:S02]  /*1270*/  ISETP.NE.AND P2, PT, R9.reuse, RZ, PT ;  /* 0x000000ff0900720c */ /* 0x040fe40003f45270 */
[----:B------:R-:W-:Y:S02]  /*1280*/  ISETP.NE.AND P1, PT, R9, RZ, PT ;  /* 0x000000ff0900720c */ /* 0x000fe40003f25270 */
[----:B------:R-:W-:Y:S01]  /*1290*/  LOP3.LUT R7, R3, 0x7fffff, RZ, 0xc0, !PT ;  /* 0x007fffff03077812 */ /* 0x000fe200078ec0ff */
[----:B------:R-:W-:Y:S01]  /*12a0*/  FFMA.RP R3, R15, R11, R10 ;  /* 0x0000000b0f037223 */ /* 0x000fe2000000800a */
[----:B------:R-:W-:Y:S02]  /*12b0*/  VIADD R10, R9, 0x20 ;  /* 0x00000020090a7836 */ /* 0x000fe40000000000 */
[----:B------:R-:W-:Y:S01]  /*12c0*/  LOP3.LUT R7, R7, 0x800000, RZ, 0xfc, !PT ;  /* 0x0080000007077812 */ /* 0x000fe200078efcff */
[----:B------:R-:W-:Y:S01]  /*12d0*/  IMAD.MOV R9, RZ, RZ, -R9 ;  /* 0x000000ffff097224 */ /* 0x000fe200078e0a09 */
[----:B------:R-:W-:-:S02]  /*12e0*/  FSETP.NEU.FTZ.AND P0, PT, R3, R8, PT ;  /* 0x000000080300720b */ /* 0x000fc40003f1d000 */
[----:B------:R-:W-:Y:S02]  /*12f0*/  SHF.L.U32 R10, R7, R10, RZ ;  /* 0x0000000a070a7219 */ /* 0x000fe400000006ff */
[----:B------:R-:W-:Y:S02]  /*1300*/  SEL R8, R9, RZ, P2 ;  /* 0x000000ff09087207 */ /* 0x000fe40001000000 */
[----:B------:R-:W-:Y:S02]  /*1310*/  ISETP.NE.AND P1, PT, R10, RZ, P1 ;  /* 0x000000ff0a00720c */ /* 0x000fe40000f25270 */
[----:B------:R-:W-:Y:S02]  /*1320*/  SHF.R.U32.HI R8, RZ, R8, R7 ;  /* 0x00000008ff087219 */ /* 0x000fe40000011607 */
[----:B------:R-:W-:Y:S02]  /*1330*/  PLOP3.LUT P0, PT, P0, P1, PT, 0xf8, 0x8f ;  /* 0x00000000008f781c */ /* 0x000fe40000703f70 */
[----:B------:R-:W-:-:S02]  /*1340*/  SHF.R.U32.HI R10, RZ, 0x1, R8 ;  /* 0x00000001ff0a7819 */ /* 0x000fc40000011608 */
[----:B------:R-:W-:-:S04]  /*1350*/  SEL R3, RZ, 0x1, !P0 ;  /* 0x00000001ff037807 */ /* 0x000fc80004000000 */
[----:B------:R-:W-:-:S04]  /*1360*/  LOP3.LUT R3, R3, 0x1, R10, 0xf8, !PT ;  /* 0x0000000103037812 */ /* 0x000fc800078ef80a */
[----:B------:R-:W-:-:S04]  /*1370*/  LOP3.LUT R3, R3, R8, RZ, 0xc0, !PT ;  /* 0x0000000803037212 */ /* 0x000fc800078ec0ff */
[----:B------:R-:W-:-:S04]  /*1380*/  IADD3 R3, PT, PT, R10, R3, RZ ;  /* 0x000000030a037210 */ /* 0x000fc80007ffe0ff */
[----:B------:R-:W-:Y:S01]  /*1390*/  LOP3.LUT R0, R3, R0, RZ, 0xfc, !PT ;  /* 0x0000000003007212 */ /* 0x000fe200078efcff */
[----:B------:R-:W-:Y:S06]  /*13a0*/  BRA `(.L_x_28) ;  /* 0x0000000000107947 */ /* 0x000fec0003800000 */
.L_x_27:
[----:B------:R-:W-:-:S04]  /*13b0*/  LOP3.LUT R0, R0, 0x80000000, RZ, 0xc0, !PT ;  /* 0x8000000000007812 */ /* 0x000fc800078ec0ff */
[----:B------:R-:W-:Y:S01]  /*13c0*/  LOP3.LUT R0, R0, 0x7f800000, RZ, 0xfc, !PT ;  /* 0x7f80000000007812 */ /* 0x000fe200078efcff */
[----:B------:R-:W-:Y:S06]  /*13d0*/  BRA `(.L_x_28) ;  /* 0x0000000000047947 */ /* 0x000fec0003800000 */
.L_x_26:
[----:B------:R-:W-:-:S07]  /*13e0*/  IMAD R0, R8, 0x800000, R0 ;  /* 0x0080000008007824 */ /* 0x000fce00078e0200 */
.L_x_28:
[----:B------:R-:W-:Y:S05]  /*13f0*/  BSYNC.RECONVERGENT B3 ;  /* 0x0000000000037941 */ /* 0x000fea0003800200 */
.L_x_25:
[----:B------:R-:W-:Y:S05]  /*1400*/  BRA `(.L_x_29) ;  /* 0x0000000000207947 */ /* 0x000fea0003800000 */
.L_x_24:
[----:B------:R-:W-:-:S04]  /*1410*/  LOP3.LUT R0, R9, 0x80000000, R8, 0x48, !PT ;  /* 0x8000000009007812 */ /* 0x000fc800078e4808 */
[----:B------:R-:W-:Y:S01]  /*1420*/  LOP3.LUT R0, R0, 0x7f800000, RZ, 0xfc, !PT ;  /* 0x7f80000000007812 */ /* 0x000fe200078efcff */
[----:B------:R-:W-:Y:S06]  /*1430*/  BRA `(.L_x_29) ;  /* 0x0000000000147947 */ /* 0x000fec0003800000 */
.L_x_23:
[----:B------:R-:W-:Y:S01]  /*1440*/  LOP3.LUT R0, R9, 0x80000000, R8, 0x48, !PT ;  /* 0x8000000009007812 */ /* 0x000fe200078e4808 */
[----:B------:R-:W-:Y:S06]  /*1450*/  BRA `(.L_x_29) ;  /* 0x00000000000c7947 */ /* 0x000fec0003800000 */
.L_x_22:
[----:B------:R-:W0:Y:S01]  /*1460*/  MUFU.RSQ R0, -QNAN ;  /* 0xffc0000000007908 */ /* 0x000e220000001400 */
[----:B------:R-:W-:Y:S05]  /*1470*/  BRA `(.L_x_29) ;  /* 0x0000000000047947 */ /* 0x000fea0003800000 */
.L_x_21:
[----:B------:R-:W-:-:S07]  /*1480*/  FADD.FTZ R0, R0, R3 ;  /* 0x0000000300007221 */ /* 0x000fce0000010000 */
.L_x_29:
[----:B------:R-:W-:Y:S05]  /*1490*/  BSYNC.RECONVERGENT B2 ;  /* 0x0000000000027941 */ /* 0x000fea0003800200 */
.L_x_19:
[----:B------:R-:W-:-:S04]  /*14a0*/  HFMA2 R7, -RZ, RZ, 0, 0 ;  /* 0x00000000ff077431 */ /* 0x000fc800000001ff */
[----:B0-----:R-:W-:Y:S05]  /*14b0*/  RET.REL.NODEC R6 `(willr_many_series_one_param_time_major_f32) ;  /* 0xffffffe806d07950 */ /* 0x001fea0003c3ffff */
.L_x_30:
[----:B------:R-:W-:-:S00]  /*14c0*/  BRA `(.L_x_30) ;  /* 0xfffffffc00fc7947 */ /* 0x000fc0000383ffff */
[----:B------:R-:W-:-:S00]  /*14d0*/  NOP ;  /* 0x0000000000007918 */ /* 0x000fc00000000000 */
        /* <DEDUP_REMOVED lines=10> */
.L_x_55:


//--------------------- .text.willr_batch_f32     --------------------------
	.section	.text.willr_batch_f32,"ax",@progbits
	.align	128
        .global         willr_batch_f32
        .type           willr_batch_f32,@function
        .size           willr_batch_f32,(.L_x_56 - willr_batch_f32)
        .other          willr_batch_f32,@"STO_CUDA_ENTRY STV_DEFAULT"
willr_batch_f32:
.text.willr_batch_f32:
[----:B------:R-:W-:Y:S01]  /*0000*/  LDC R1, c[0x0][0x37c] ;  /* 0x0000df00ff017b82 */ /* 0x000fe20000000800 */
[----:B------:R-:W0:Y:S01]  /*0010*/  S2R R9, SR_CTAID.X ;  /* 0x0000000000097919 */ /* 0x000e220000002500 */
[----:B------:R-:W0:Y:S02]  /*0020*/  LDCU UR4, c[0x0][0x3c4] ;  /* 0x00007880ff0477ac */ /* 0x000e240008000800 */
[----:B0-----:R-:W-:-:S13]  /*0030*/  ISETP.GE.AND P0, PT, R9, UR4, PT ;  /* 0x0000000409007c0c */ /* 0x001fda000bf06270 */
[----:B------:R-:W-:Y:S05]  /*0040*/  @P0 EXIT ;  /* 0x000000000000094d */ /* 0x000fea0003800000 */
[----:B------:R-:W0:Y:S01]  /*0050*/  LDC.64 R2, c[0x0][0x388] ;  /* 0x0000e200ff027b82 */ /* 0x000e220000000a00 */
[----:B------:R-:W1:Y:S07]  /*0060*/  LDCU.64 UR4, c[0x0][0x358] ;  /* 0x00006b00ff0477ac */ /* 0x000e6e0008000a00 */
[----:B------:R-:W2:Y:S08]  /*0070*/  LDC.64 R6, c[0x0][0x3b8] ;  /* 0x0000ee00ff067b82 */ /* 0x000eb00000000a00 */
[----:B------:R-:W3:Y:S01]  /*0080*/  LDC.64 R4, c[0x0][0x3c8] ;  /* 0x0000f200ff047b82 */ /* 0x000ee20000000a00 */
[----:B0-----:R-:W-:-:S06]  /*0090*/  IMAD.WIDE.U32 R2, R9, 0x4, R2 ;  /* 0x0000000409027825 */ /* 0x001fcc00078e0002 */
[----:B-1----:R-:W4:Y:S01]  /*00a0*/  LDG.E.CONSTANT R2, desc[UR4][R2.64] ;  /* 0x0000000402027981 */ /* 0x002f22000c1e9900 */
[-C--:B--2---:R-:W-:Y:S01]  /*00b0*/  ISETP.LT.AND P1, PT, R7, R6.reuse, PT ;  /* 0x000000060700720c */ /* 0x084fe20003f21270 */
[----:B------:R-:W-:-:S04]  /*00c0*/  IMAD R9, R9, R6, RZ ;  /* 0x0000000609097224 */ /* 0x000fc800078e02ff */
[----:B---3--:R-:W-:Y:S01]  /*00d0*/  IMAD.WIDE R4, R9, 0x4, R4 ;  /* 0x0000000409047825 */ /* 0x008fe200078e0204 */
[----:B----4-:R-:W-:-:S13]  /*00e0*/  ISETP.GT.AND P0, PT, R2, RZ, PT ;  /* 0x000000ff0200720c */ /* 0x010fda0003f04270 */
[----:B------:R-:W-:Y:S05]  /*00f0*/  @P0 BRA P1, `(.L_x_31) ;  /* 0x00000000002c0947 */ /* 0x000fea0000800000 */
[----:B------:R-:W0:Y:S02]  /*0100*/  S2R R7, SR_TID.X ;  /* 0x0000000000077919 */ /* 0x000e240000002100 */
[----:B0-----:R-:W-:-:S13]  /*0110*/  ISETP.GE.AND P0, PT, R7, R6, PT ;  /* 0x000000060700720c */ /* 0x001fda0003f06270 */
[----:B------:R-:W-:Y:S05]  /*0120*/  @P0 EXIT ;  /* 0x000000000000094d */ /* 0x000fea0003800000 */
[----:B------:R-:W-:Y:S01]  /*0130*/  IMAD.MOV.U32 R9, RZ, RZ, 0x7fc00000 ;  /* 0x7fc00000ff097424 */ /* 0x000fe200078e00ff */
[----:B------:R-:W0:Y:S06]  /*0140*/  LDCU UR6, c[0x0][0x360] ;  /* 0x00006c00ff0677ac */ /* 0x000e2c0008000800 */
.L_x_32:
[----:B------:R-:W-:-:S04]  /*0150*/  IMAD.WIDE R2, R7, 0x4, R4 ;  /* 0x0000000407027825 */ /* 0x000fc800078e0204 */
[----:B0-----:R-:W-:Y:S01]  /*0160*/  VIADD R7, R7, UR6 ;  /* 0x0000000607077c36 */ /* 0x001fe20008000000 */
[----:B------:R1:W-:Y:S04]  /*0170*/  STG.E desc[UR4][R2.64], R9 ;  /* 0x0000000902007986 */ /* 0x0003e8000c101904 */
[----:B------:R-:W-:-:S13]  /*0180*/  ISETP.GE.AND P0, PT, R7, R6, PT ;  /* 0x000000060700720c */ /* 0x000fda0003f06270 */
[----:B-1----:R-:W-:Y:S05]  /*0190*/  @!P0 BRA `(.L_x_32) ;  /* 0xfffffffc00ec8947 */ /* 0x002fea000383ffff */
[----:B------:R-:W-:Y:S05]  /*01a0*/  EXIT ;  /* 0x000000000000794d */ /* 0x000fea0003800000 */
.L_x_31:
[----:B------:R-:W0:Y:S01]  /*01b0*/  S2R R12, SR_TID.X ;  /* 0x00000000000c7919 */ /* 0x000e220000002100 */
[----:B------:R-:W-:Y:S01]  /*01c0*/  IMAD.IADD R7, R2, 0x1, R7 ;  /* 0x0000000102077824 */ /* 0x000fe200078e0207 */
[----:B------:R-:W-:Y:S03]  /*01d0*/  BSSY.RECONVERGENT B0, `(.L_x_33) ;  /* 0x000000e000007945 */ /* 0x000fe60003800200 */
[C---:B------:R-:W-:Y:S01]  /*01e0*/  VIADD R3, R7.reuse, 0xffffffff ;  /* 0xffffffff07037836 */ /* 0x040fe20000000000 */
[----:B------:R-:W-:-:S04]  /*01f0*/  ISETP.GT.AND P1, PT, R7, R6, PT ;  /* 0x000000060700720c */ /* 0x000fc80003f24270 */
[----:B------:R-:W-:-:S04]  /*0200*/  VIMNMX R0, PT, PT, R3, R6, PT ;  /* 0x0000000603007248 */ /* 0x000fc80003fe0100 */
[----:B0-----:R-:W-:-:S13]  /*0210*/  ISETP.GE.AND P0, PT, R12, R0, PT ;  /* 0x000000000c00720c */ /* 0x001fda0003f06270 */
[----:B------:R-:W-:Y:S05]  /*0220*/  @P0 BRA `(.L_x_34) ;  /* 0x0000000000200947 */ /* 0x000fea0003800000 */
[----:B------:R-:W0:Y:S01]  /*0230*/  LDC R10, c[0x0][0x360] ;  /* 0x0000d800ff0a7b82 */ /* 0x000e220000000800 */
[----:B------:R-:W-:Y:S02]  /*0240*/  IMAD.MOV.U32 R7, RZ, RZ, R12 ;  /* 0x000000ffff077224 */ /* 0x000fe400078e000c */
[----:B------:R-:W-:-:S07]  /*0250*/  IMAD.MOV.U32 R11, RZ, RZ, 0x7fc00000 ;  /* 0x7fc00000ff0b7424 */ /* 0x000fce00078e00ff */
.L_x_35:
[----:B------:R-:W-:-:S04]  /*0260*/  IMAD.WIDE R8, R7, 0x4, R4 ;  /* 0x0000000407087825 */ /* 0x000fc800078e0204 */
[----:B0-----:R-:W-:Y:S01]  /*0270*/  IMAD.IADD R7, R10, 0x1, R7 ;  /* 0x000000010a077824 */ /* 0x001fe200078e0207 */
[----:B------:R1:W-:Y:S04]  /*0280*/  STG.E desc[UR4][R8.64], R11 ;  /* 0x0000000b08007986 */ /* 0x0003e8000c101904 */
[----:B------:R-:W-:-:S13]  /*0290*/  ISETP.GE.AND P0, PT, R7, R0, PT ;  /* 0x000000000700720c */ /* 0x000fda0003f06270 */
[----:B-1----:R-:W-:Y:S05]  /*02a0*/  @!P0 BRA `(.L_x_35) ;  /* 0xfffffffc00ec8947 */ /* 0x002fea000383ffff */
.L_x_34:
[----:B------:R-:W-:Y:S05]  /*02b0*/  BSYNC.RECONVERGENT B0 ;  /* 0x0000000000007941 */ /* 0x000fea0003800200 */
.L_x_33:
[----:B------:R-:W-:Y:S05]  /*02c0*/  @P1 EXIT ;  /* 0x000000000000194d */ /* 0x000fea0003800000 */
[----:B------:R-:W0:Y:S01]  /*02d0*/  LDC.64 R8, c[0x0][0x390] ;  /* 0x0000e400ff087b82 */ /* 0x000e220000000a00 */
[----:B------:R-:W1:Y:S01]  /*02e0*/  LDCU UR6, c[0x0][0x3c0] ;  /* 0x00007800ff0677ac */ /* 0x000e620008000800 */
[----:B0-----:R-:W-:-:S05]  /*02f0*/  IMAD.WIDE.U32 R8, R2, 0x4, R8 ;  /* 0x0000000402087825 */ /* 0x001fca00078e0008 */
[----:B------:R-:W1:Y:S02]  /*0300*/  LDG.E.CONSTANT R15, desc[UR4][R8.64] ;  /* 0x00000004080f7981 */ /* 0x000e64000c1e9900 */
[C---:B-1----:R-:W-:Y:S02]  /*0310*/  ISETP.GE.AND P0, PT, R15.reuse, UR6, PT ;  /* 0x000000060f007c0c */ /* 0x042fe4000bf06270 */
[----:B------:R-:W-:-:S13]  /*0320*/  ISETP.GT.AND P1, PT, R15, -0x1, PT ;  /* 0xffffffff0f00780c */ /* 0x000fda0003f24270 */
[----:B------:R-:W-:Y:S05]  /*0330*/  @!P0 BRA P1, `(.L_x_36) ;  /* 0x0000000000308947 */ /* 0x000fea0000800000 */
[----:B------:R-:W-:-:S05]  /*0340*/  IMAD.IADD R3, R3, 0x1, R12 ;  /* 0x0000000103037824 */ /* 0x000fca00078e020c */
[----:B------:R-:W-:-:S13]  /*0350*/  ISETP.GE.AND P0, PT, R3, R6, PT ;  /* 0x000000060300720c */ /* 0x000fda0003f06270 */
[----:B------:R-:W-:Y:S05]  /*0360*/  @P0 EXIT ;  /* 0x000000000000094d */ /* 0x000fea0003800000 */
[----:B------:R-:W-:Y:S01]  /*0370*/  IMAD.MOV.U32 R7, RZ, RZ, R3 ;  /* 0x000000ffff077224 */ /* 0x000fe200078e0003 */
[----:B------:R-:W0:Y:S01]  /*0380*/  LDCU UR6, c[0x0][0x360] ;  /* 0x00006c00ff0677ac */ /* 0x000e220008000800 */
[----:B------:R-:W-:-:S07]  /*0390*/  IMAD.MOV.U32 R9, RZ, RZ, 0x7fc00000 ;  /* 0x7fc00000ff097424 */ /* 0x000fce00078e00ff */
.L_x_37:
[----:B------:R-:W-:-:S04]  /*03a0*/  IMAD.WIDE R2, R7, 0x4, R4 ;  /* 0x0000000407027825 */ /* 0x000fc800078e0204 */
[----:B0-----:R-:W-:Y:S01]  /*03b0*/  VIADD R7, R7, UR6 ;  /* 0x0000000607077c36 */ /* 0x001fe20008000000 */
[----:B------:R1:W-:Y:S04]  /*03c0*/  STG.E desc[UR4][R2.64], R9 ;  /* 0x0000000902007986 */ /* 0x0003e8000c101904 */
[----:B------:R-:W-:-:S13]  /*03d0*/  ISETP.GE.AND P0, PT, R7, R6, PT ;  /* 0x000000060700720c */ /* 0x000fda0003f06270 */
[----:B-1----:R-:W-:Y:S05]  /*03e0*/  @!P0 BRA `(.L_x_37) ;  /* 0xfffffffc00ec8947 */ /* 0x002fea000383ffff */
[----:B------:R-:W-:Y:S05]  /*03f0*/  EXIT ;  /* 0x000000000000794d */ /* 0x000fea0003800000 */
.L_x_36:
[----:B------:R-:W-:-:S05]  /*0400*/  IMAD.IADD R19, R3, 0x1, R12 ;  /* 0x0000000103137824 */ /* 0x000fca00078e020c */
[----:B------:R-:W-:-:S13]  /*0410*/  ISETP.GE.AND P0, PT, R19, R6, PT ;  /* 0x000000061300720c */ /* 0x000fda0003f06270 */
[----:B------:R-:W-:Y:S05]  /*0420*/  @P0 EXIT ;  /* 0x000000000000094d */ /* 0x000fea0003800000 */
[----:B------:R-:W0:Y:S08]  /*0430*/  LDC.64 R16, c[0x0][0x398] ;  /* 0x0000e600ff107b82 */ /* 0x000e300000000a00 */
[----:B------:R-:W1:Y:S08]  /*0440*/  LDC.64 R6, c[0x0][0x380] ;  /* 0x0000e000ff067b82 */ /* 0x000e700000000a00 */
[----:B------:R-:W2:Y:S08]  /*0450*/  LDC.64 R8, c[0x0][0x3b0] ;  /* 0x0000ec00ff087b82 */ /* 0x000eb00000000a00 */
[----:B------:R-:W3:Y:S01]  /*0460*/  LDC.64 R10, c[0x0][0x3a0] ;  /* 0x0000e800ff0a7b82 */ /* 0x000ee20000000a00 */
[----:B0-----:R-:W-:-:S07]  /*0470*/  IMAD.WIDE.U32 R16, R15, 0x4, R16 ;  /* 0x000000040f107825 */ /* 0x001fce00078e0010 */
[----:B------:R-:W0:Y:S01]  /*0480*/  LDC.64 R12, c[0x0][0x3a8] ;  /* 0x0000ea00ff0c7b82 */ /* 0x000e220000000a00 */
[----:B------:R-:W4:Y:S01]  /*0490*/  LDG.E.CONSTANT R16, desc[UR4][R16.64] ;  /* 0x0000000410107981 */ /* 0x000f22000c1e9900 */
[----:B------:R-:W-:Y:S01]  /*04a0*/  IMAD.MOV.U32 R0, RZ, RZ, -0x1 ;  /* 0xffffffffff007424 */ /* 0x000fe200078e00ff */
[----:B------:R-:W0:Y:S04]  /*04b0*/  LDCU UR6, c[0x0][0x360] ;  /* 0x00006c00ff0677ac */ /* 0x000e280008000800 */
[----:B------:R-:W-:Y:S01]  /*04c0*/  SHF.L.U32 R3, R0, R15, RZ ;  /* 0x0000000f00037219 */ /* 0x000fe200000006ff */
[----:B------:R-:W-:Y:S01]  /*04d0*/  IMAD.MOV.U32 R15, RZ, RZ, R19 ;  /* 0x000000ffff0f7224 */ /* 0x000fe200078e0013 */
[----:B------:R-:W0:Y:S01]  /*04e0*/  LDCU UR7, c[0x0][0x3b8] ;  /* 0x00007700ff0777ac */ /* 0x000e220008000800 */
[----:B------:R-:W0:Y:S02]  /*04f0*/  LDCU.128 UR8, c[0x0][0x3a0] ;  /* 0x00007400ff0877ac */ /* 0x000e240008000c00 */
[----:B01234-:R-:W-:-:S07]  /*0500*/  IMAD.IADD R14, R16, 0x1, R3 ;  /* 0x00000001100e7824 */ /* 0x01ffce00078e0203 */
.L_x_42:
[----:B------:R-:W-:-:S05]  /*0510*/  IMAD.WIDE R18, R15, 0x4, R6 ;  /* 0x000000040f127825 */ /* 0x000fca00078e0206 */
[----:B------:R-:W2:Y:S01]  /*0520*/  LDG.E.CONSTANT R0, desc[UR4][R18.64] ;  /* 0x0000000412007981 */ /* 0x000ea2000c1e9900 */
[----:B------:R-:W-:Y:S01]  /*0530*/  BSSY.RECONVERGENT B0, `(.L_x_38) ;  /* 0x0000030000007945 */ /* 0x000fe20003800200 */
[----:B------:R-:W-:Y:S01]  /*0540*/  IMAD.MOV.U32 R17, RZ, RZ, 0x7fc00000 ;  /* 0x7fc00000ff117424 */ /* 0x000fe200078e00ff */
[----:B--2---:R-:W-:-:S13]  /*0550*/  FSETP.NAN.AND P0, PT, |R0|, |R0|, PT ;  /* 0x400000000000720b */ /* 0x004fda0003f08200 */
[----:B------:R-:W-:Y:S05]  /*0560*/  @P0 BRA `(.L_x_39) ;  /* 0x0000000000b00947 */ /* 0x000fea0003800000 */
[C---:B------:R-:W-:Y:S02]  /*0570*/  IMAD.IADD R3, R15.reuse, 0x1, -R2 ;  /* 0x000000010f037824 */ /* 0x040fe400078e0a02 */
[----:B------:R-:W-:-:S04]  /*0580*/  IMAD.WIDE R20, R15, 0x4, R8 ;  /* 0x000000040f147825 */ /* 0x000fc800078e0208 */
[----:B------:R-:W-:Y:S02]  /*0590*/  IMAD.WIDE R18, R3, 0x4, R8 ;  /* 0x0000000403127825 */ /* 0x000fe400078e0208 */
[----:B------:R-:W2:Y:S04]  /*05a0*/  LDG.E.CONSTANT R20, desc[UR4][R20.64+0x4] ;  /* 0x0000040414147981 */ /* 0x000ea8000c1e9900 */
[----:B------:R-:W2:Y:S02]  /*05b0*/  LDG.E.CONSTANT R19, desc[UR4][R18.64+0x4] ;  /* 0x0000040412137981 */ /* 0x000ea4000c1e9900 */
[----:B--2---:R-:W-:-:S13]  /*05c0*/  ISETP.NE.AND P0, PT, R20, R19, PT ;  /* 0x000000131400720c */ /* 0x004fda0003f05270 */
[----:B------:R-:W-:Y:S05]  /*05d0*/  @P0 BRA `(.L_x_39) ;  /* 0x0000000000940947 */ /* 0x000fea0003800000 */
[----:B------:R-:W-:Y:S02]  /*05e0*/  SHF.R.S32.HI R17, RZ, 0x1f, R3 ;  /* 0x0000001fff117819 */ /* 0x000fe40000011403 */
[C---:B------:R-:W-:Y:S02]  /*05f0*/  IADD3 R3, P0, PT, R16.reuse, R3, RZ ;  /* 0x0000000310037210 */ /* 0x040fe40007f1e0ff */
[----:B------:R-:W-:Y:S02]  /*0600*/  IADD3 R25, PT, PT, R15, 0x1, R14 ;  /* 0x000000010f197810 */ /* 0x000fe40007ffe00e */
[----:B------:R-:W-:Y:S01]  /*0610*/  LEA.HI.X.SX32 R18, R16, R17, 0x1, P0 ;  /* 0x0000001110127211 */ /* 0x000fe200000f0eff */
[----:B------:R-:W-:Y:S02]  /*0620*/  IMAD.SHL.U32 R22, R3, 0x4, RZ ;  /* 0x0000000403167824 */ /* 0x000fe400078e00ff */
[----:B------:R-:W-:Y:S01]  /*0630*/  IMAD.WIDE R20, R25, 0x4, R10 ;  /* 0x0000000419147825 */ /* 0x000fe200078e020a */
[----:B------:R-:W-:-:S02]  /*0640*/  SHF.L.U64.HI R3, R3, 0x2, R18 ;  /* 0x0000000203037819 */ /* 0x000fc40000010212 */
[C---:B------:R-:W-:Y:S01]  /*0650*/  IADD3 R18, P0, PT, R22.reuse, UR8, RZ ;  /* 0x0000000816127c10 */ /* 0x040fe2000ff1e0ff */
[----:B------:R-:W-:Y:S01]  /*0660*/  IMAD.WIDE R24, R25, 0x4, R12 ;  /* 0x0000000419187825 */ /* 0x000fe200078e020c */
[----:B------:R-:W-:Y:S01]  /*0670*/  IADD3 R22, P1, PT, R22, UR10, RZ ;  /* 0x0000000a16167c10 */ /* 0x000fe2000ff3e0ff */
[----:B------:R-:W2:Y:S01]  /*0680*/  LDG.E.CONSTANT R21, desc[UR4][R20.64] ;  /* 0x0000000414157981 */ /* 0x000ea2000c1e9900 */
[C---:B------:R-:W-:Y:S02]  /*0690*/  IADD3.X R19, PT, PT, R3.reuse, UR9, RZ, P0, !PT ;  /* 0x0000000903137c10 */ /* 0x040fe400087fe4ff */
[----:B------:R-:W-:Y:S01]  /*06a0*/  IADD3.X R23, PT, PT, R3, UR11, RZ, P1, !PT ;  /* 0x0000000b03177c10 */ /* 0x000fe20008ffe4ff */
[----:B------:R-:W3:Y:S04]  /*06b0*/  LDG.E.CONSTANT R25, desc[UR4][R24.64] ;  /* 0x0000000418197981 */ /* 0x000ee8000c1e9900 */
[----:B------:R-:W2:Y:S04]  /*06c0*/  LDG.E.CONSTANT R18, desc[UR4][R18.64+0x4] ;  /* 0x0000040412127981 */ /* 0x000ea8000c1e9900 */
[----:B------:R-:W3:Y:S01]  /*06d0*/  LDG.E.CONSTANT R22, desc[UR4][R22.64+0x4] ;  /* 0x0000040416167981 */ /* 0x000ee2000c1e9900 */
[----:B------:R-:W-:Y:S01]  /*06e0*/  IMAD.MOV.U32 R17, RZ, RZ, RZ ;  /* 0x000000ffff117224 */ /* 0x000fe200078e00ff */
[----:B--2---:R-:W-:-:S02]  /*06f0*/  FMNMX R26, R18, R21, !PT ;  /* 0x00000015121a7209 */ /* 0x004fc40007800000 */
[----:B---3--:R-:W-:-:S05]  /*0700*/  FMNMX R3, R22, R25, PT ;  /* 0x0000001916037209 */ /* 0x008fca0003800000 */
[----:B------:R-:W-:-:S05]  /*0710*/  FADD R3, R26, -R3 ;  /* 0x800000031a037221 */ /* 0x000fca0000000000 */
[----:B------:R-:W-:-:S13]  /*0720*/  FSETP.NEU.AND P0, PT, R3, RZ, PT ;  /* 0x000000ff0300720b */ /* 0x000fda0003f0d000 */
[----:B------:R-:W-:Y:S05]  /*0730*/  @!P0 BRA `(.L_x_39) ;  /* 0x00000000003c8947 */ /* 0x000fea0003800000 */
        /* <DEDUP_REMOVED lines=11> */
[----:B------:R-:W-:Y:S05]  /*07f0*/  CALL.REL.NOINC `($__internal_1_$__cuda_sm3x_div_rn_noftz_f32_slowpath) ;  /* 0x0000000000287944 */ /* 0x000fea0003c00000 */
[----:B------:R-:W-:-:S07]  /*0800*/  IMAD.MOV.U32 R17, RZ, RZ, R0 ;  /* 0x000000ffff117224 */ /* 0x000fce00078e0000 */
.L_x_41:
[----:B------:R-:W-:Y:S05]  /*0810*/  BSYNC.RECONVERGENT B1 ;  /* 0x0000000000017941 */ /* 0x000fea0003800200 */
.L_x_40:
[----:B------:R-:W-:-:S07]  /*0820*/  FMUL R17, R17, -100 ;  /* 0xc2c8000011117820 */ /* 0x000fce0000400000 */
.L_x_39:
[----:B------:R-:W-:Y:S05]  /*0830*/  BSYNC.RECONVERGENT B0 ;  /* 0x0000000000007941 */ /* 0x000fea0003800200 */
.L_x_38:
[----:B------:R-:W-:-:S04]  /*0840*/  IMAD.WIDE R18, R15, 0x4, R4 ;  /* 0x000000040f127825 */ /* 0x000fc800078e0204 */
[----:B------:R-:W-:Y:S01]  /*0850*/  VIADD R15, R15, UR6 ;  /* 0x000000060f0f7c36 */ /* 0x000fe20008000000 */
[----:B------:R0:W-:Y:S04]  /*0860*/  STG.E desc[UR4][R18.64], R17 ;  /* 0x0000001112007986 */ /* 0x0001e8000c101904 */
[----:B------:R-:W-:-:S13]  /*0870*/  ISETP.GE.AND P0, PT, R15, UR7, PT ;  /* 0x000000070f007c0c */ /* 0x000fda000bf06270 */
[----:B0-----:R-:W-:Y:S05]  /*0880*/  @!P0 BRA `(.L_x_42) ;  /* 0xfffffffc00208947 */ /* 0x001fea000383ffff */
[----:B------:R-:W-:Y:S05]  /*0890*/  EXIT ;  /* 0x000000000000794d */ /* 0x000fea0003800000 */
        .weak           $__internal_1_$__cuda_sm3x_div_rn_noftz_f32_slowpath
        .type           $__internal_1_$__cuda_sm3x_div_rn_noftz_f32_slowpath,@function
        .size           $__internal_1_$__cuda_sm3x_div_rn_noftz_f32_slowpath,(.L_x_56 - $__internal_1_$__cuda_sm3x_div_rn_noftz_f32_slowpath)
$__internal_1_$__cuda_sm3x_div_rn_noftz_f32_slowpath:
[--C-:B------:R-:W-:Y:S01]  /*08a0*/  SHF.R.U32.HI R17, RZ, 0x17, R3.reuse ;  /* 0x00000017ff117819 */ /* 0x100fe20000011603 */
[----:B------:R-:W-:Y:S01]  /*08b0*/  BSSY.RECONVERGENT B2, `(.L_x_43) ;  /* 0x0000064000027945 */ /* 0x000fe20003800200 */
[--C-:B------:R-:W-:Y:S01]  /*08c0*/  SHF.R.U32.HI R21, RZ, 0x17, R0.reuse ;  /* 0x00000017ff157819 */ /* 0x100fe20000011600 */
[----:B------:R-:W-:Y:S01]  /*08d0*/  IMAD.MOV.U32 R20, RZ, RZ, R0 ;  /* 0x000000ffff147224 */ /* 0x000fe200078e0000 */
[----:B------:R-:W-:Y:S01]  /*08e0*/  LOP3.LUT R17, R17, 0xff, RZ, 0xc0, !PT ;  /* 0x000000ff11117812 */ /* 0x000fe200078ec0ff */
[----:B------:R-:W-:Y:S01]  /*08f0*/  IMAD.MOV.U32 R23, RZ, RZ, R3 ;  /* 0x000000ffff177224 */ /* 0x000fe200078e0003 */
[----:B------:R-:W-:-:S03]  /*0900*/  LOP3.LUT R21, R21, 0xff, RZ, 0xc0, !PT ;  /* 0x000000ff15157812 */ /* 0x000fc600078ec0ff */
[----:B------:R-:W-:Y:S02]  /*0910*/  VIADD R24, R17, 0xffffffff ;  /* 0xffffffff11187836 */ /* 0x000fe40000000000 */
[----:B------:R-:W-:-:S03]  /*0920*/  VIADD R22, R21, 0xffffffff ;  /* 0xffffffff15167836 */ /* 0x000fc60000000000 */
[----:B------:R-:W-:-:S04]  /*0930*/  ISETP.GT.U32.AND P0, PT, R24, 0xfd, PT ;  /* 0x000000fd1800780c */ /* 0x000fc80003f04070 */
[----:B------:R-:W-:-:S13]  /*0940*/  ISETP.GT.U32.OR P0, PT, R22, 0xfd, P0 ;  /* 0x000000fd1600780c */ /* 0x000fda0000704470 */
[----:B------:R-:W-:Y:S01]  /*0950*/  @!P0 IMAD.MOV.U32 R19, RZ, RZ, RZ ;  /* 0x000000ffff138224 */ /* 0x000fe200078e00ff */
[----:B------:R-:W-:Y:S06]  /*0960*/  @!P0 BRA `(.L_x_44) ;  /* 0x00000000005c8947 */ /* 0x000fec0003800000 */
[----:B------:R-:W-:Y:S02]  /*0970*/  FSETP.GTU.FTZ.AND P0, PT, |R0|, +INF , PT ;  /* 0x7f8000000000780b */ /* 0x000fe40003f1c200 */
        /* <DEDUP_REMOVED lines=17> */
[----:B------:R-:W-:Y:S02]  /*0a90*/  @P0 IMAD.MOV.U32 R19, RZ, RZ, RZ ;  /* 0x000000ffff130224 */ /* 0x000fe400078e00ff */
[----:B------:R-:W-:Y:S01]  /*0aa0*/  @!P0 FFMA R20, R0, 1.84467440737095516160e+19, RZ ;  /* 0x5f80000000148823 */ /* 0x000fe200000000ff */
[----:B------:R-:W-:Y:S02]  /*0ab0*/  @!P0 IMAD.MOV.U32 R19, RZ, RZ, -0x40 ;  /* 0xffffffc0ff138424 */ /* 0x000fe400078e00ff */
[----:B------:R-:W-:Y:S02]  /*0ac0*/  @!P1 FFMA R23, R3, 1.84467440737095516160e+19, RZ ;  /* 0x5f80000003179823 */ /* 0x000fe400000000ff */
[----:B------:R-:W-:-:S07]  /*0ad0*/  @!P1 VIADD R19, R19, 0x40 ;  /* 0x0000004013139836 */ /* 0x000fce0000000000 */
.L_x_44:
[----:B------:R-:W-:Y:S01]  /*0ae0*/  LEA R0, R17, 0xc0800000, 0x17 ;  /* 0xc080000011007811 */ /* 0x000fe200078eb8ff */
[----:B------:R-:W-:Y:S01]  /*0af0*/  VIADD R22, R21, 0xffffff81 ;  /* 0xffffff8115167836 */ /* 0x000fe20000000000 */
[----:B------:R-:W-:Y:S03]  /*0b00*/  BSSY.RECONVERGENT B3, `(.L_x_49) ;  /* 0x0000035000037945 */ /* 0x000fe60003800200 */
[----:B------:R-:W-:Y:S02]  /*0b10*/  IMAD.IADD R23, R23, 0x1, -R0 ;  /* 0x0000000117177824 */ /* 0x000fe400078e0a00 */
[C---:B------:R-:W-:Y:S01]  /*0b20*/  IMAD R0, R22.reuse, -0x800000, R20 ;  /* 0xff80000016007824 */ /* 0x040fe200078e0214 */
[----:B------:R-:W-:Y:S01]  /*0b30*/  IADD3 R22, PT, PT, R22, 0x7f, -R17 ;  /* 0x0000007f16167810 */ /* 0x000fe20007ffe811 */
[----:B------:R-:W0:Y:S01]  /*0b40*/  MUFU.RCP R3, R23 ;  /* 0x0000001700037308 */ /* 0x000e220000001000 */
[----:B------:R-:W-:-:S03]  /*0b50*/  FADD.FTZ R25, -R23, -RZ ;  /* 0x800000ff17197221 */ /* 0x000fc60000010100 */
[----:B------:R-:W-:Y:S02]  /*0b60*/  IMAD.IADD R22, R22, 0x1, R19 ;  /* 0x0000000116167824 */ /* 0x000fe400078e0213 */
[----:B0-----:R-:W-:-:S04]  /*0b70*/  FFMA R24, R3, R25, 1 ;  /* 0x3f80000003187423 */ /* 0x001fc80000000019 */
[----:B------:R-:W-:-:S04]  /*0b80*/  FFMA R3, R3, R24, R3 ;  /* 0x0000001803037223 */ /* 0x000fc80000000003 */
[----:B------:R-:W-:-:S04]  /*0b90*/  FFMA R20, R0, R3, RZ ;  /* 0x0000000300147223 */ /* 0x000fc800000000ff */
[----:B------:R-:W-:-:S04]  /*0ba0*/  FFMA R21, R25, R20, R0 ;  /* 0x0000001419157223 */ /* 0x000fc80000000000 */
[----:B------:R-:W-:-:S04]  /*0bb0*/  FFMA R20, R3, R21, R20 ;  /* 0x0000001503147223 */ /* 0x000fc80000000014 */
[----:B------:R-:W-:-:S04]  /*0bc0*/  FFMA R21, R25, R20, R0 ;  /* 0x0000001419157223 */ /* 0x000fc80000000000 */
[----:B------:R-:W-:-:S05]  /*0bd0*/  FFMA R0, R3, R21, R20 ;  /* 0x0000001503007223 */ /* 0x000fca0000000014 */
[----:B------:R-:W-:-:S04]  /*0be0*/  SHF.R.U32.HI R17, RZ, 0x17, R0 ;  /* 0x00000017ff117819 */ /* 0x000fc80000011600 */
[----:B------:R-:W-:-:S05]  /*0bf0*/  LOP3.LUT R17, R17, 0xff, RZ, 0xc0, !PT ;  /* 0x000000ff11117812 */ /* 0x000fca00078ec0ff */
[----:B------:R-:W-:-:S04]  /*0c00*/  IMAD.IADD R23, R17, 0x1, R22 ;  /* 0x0000000111177824 */ /* 0x000fc800078e0216 */
[----:B------:R-:W-:-:S05]  /*0c10*/  VIADD R17, R23, 0xffffffff ;  /* 0xffffffff17117836 */ /* 0x000fca0000000000 */
        /* <DEDUP_REMOVED lines=9> */
[-CC-:B------:R-:W-:Y:S01]  /*0cb0*/  FFMA.RZ R17, R3, R21.reuse, R20.reuse ;  /* 0x0000001503117223 */ /* 0x180fe2000000c014 */
[C---:B------:R-:W-:Y:S01]  /*0cc0*/  VIADD R22, R23.reuse, 0x20 ;  /* 0x0000002017167836 */ /* 0x040fe20000000000 */
[C---:B------:R-:W-:Y:S02]  /*0cd0*/  ISETP.NE.AND P2, PT, R23.reuse, RZ, PT ;  /* 0x000000ff1700720c */ /* 0x040fe40003f45270 */
[----:B------:R-:W-:Y:S02]  /*0ce0*/  ISETP.NE.AND P1, PT, R23, RZ, PT ;  /* 0x000000ff1700720c */ /* 0x000fe40003f25270 */
[----:B------:R-:W-:Y:S01]  /*0cf0*/  LOP3.LUT R19, R17, 0x7fffff, RZ, 0xc0, !PT ;  /* 0x007fffff11137812 */ /* 0x000fe200078ec0ff */
[CCC-:B------:R-:W-:Y:S01]  /*0d00*/  FFMA.RP R17, R3.reuse, R21.reuse, R20.reuse ;  /* 0x0000001503117223 */ /* 0x1c0fe20000008014 */
[----:B------:R-:W-:Y:S01]  /*0d10*/  FFMA.RM R20, R3, R21, R20 ;  /* 0x0000001503147223 */ /* 0x000fe20000004014 */
[----:B------:R-:W-:Y:S01]  /*0d20*/  IMAD.MOV R3, RZ, RZ, -R23 ;  /* 0x000000ffff037224 */ /* 0x000fe200078e0a17 */
[----:B------:R-:W-:-:S03]  /*0d30*/  LOP3.LUT R19, R19, 0x800000, RZ, 0xfc, !PT ;  /* 0x0080000013137812 */ /* 0x000fc600078efcff */
[----:B------:R-:W-:Y:S02]  /*0d40*/  FSETP.NEU.FTZ.AND P0, PT, R17, R20, PT ;  /* 0x000000141100720b */ /* 0x000fe40003f1d000 */
[----:B------:R-:W-:Y:S02]  /*0d50*/  SHF.L.U32 R22, R19, R22, RZ ;  /* 0x0000001613167219 */ /* 0x000fe400000006ff */
[----:B------:R-:W-:Y:S02]  /*0d60*/  SEL R20, R3, RZ, P2 ;  /* 0x000000ff03147207 */ /* 0x000fe40001000000 */
[----:B------:R-:W-:Y:S02]  /*0d70*/  ISETP.NE.AND P1, PT, R22, RZ, P1 ;  /* 0x000000ff1600720c */ /* 0x000fe40000f25270 */
[----:B------:R-:W-:Y:S02]  /*0d80*/  SHF.R.U32.HI R20, RZ, R20, R19 ;  /* 0x00000014ff147219 */ /* 0x000fe40000011613 */
[----:B------:R-:W-:-:S02]  /*0d90*/  PLOP3.LUT P0, PT, P0, P1, PT, 0xf8, 0x8f ;  /* 0x00000000008f781c */ /* 0x000fc40000703f70 */
[----:B------:R-:W-:Y:S02]  /*0da0*/  SHF.R.U32.HI R22, RZ, 0x1, R20 ;  /* 0x00000001ff167819 */ /* 0x000fe40000011614 */
[----:B------:R-:W-:-:S04]  /*0db0*/  SEL R3, RZ, 0x1, !P0 ;  /* 0x00000001ff037807 */ /* 0x000fc80004000000 */
[----:B------:R-:W-:-:S04]  /*0dc0*/  LOP3.LUT R3, R3, 0x1, R22, 0xf8, !PT ;  /* 0x0000000103037812 */ /* 0x000fc800078ef816 */
[----:B------:R-:W-:-:S05]  /*0dd0*/  LOP3.LUT R3, R3, R20, RZ, 0xc0, !PT ;  /* 0x0000001403037212 */ /* 0x000fca00078ec0ff */
[----:B------:R-:W-:-:S05]  /*0de0*/  IMAD.IADD R3, R22, 0x1, R3 ;  /* 0x0000000116037824 */ /* 0x000fca00078e0203 */
[----:B------:R-:W-:Y:S01]  /*0df0*/  LOP3.LUT R0, R3, R0, RZ, 0xfc, !PT ;  /* 0x0000000003007212 */ /* 0x000fe200078efcff */
[----:B------:R-:W-:Y:S06]  /*0e00*/  BRA `(.L_x_52) ;  /* 0x0000000000107947 */ /* 0x000fec0003800000 */
.L_x_51:
[----:B------:R-:W-:-:S04]  /*0e10*/  LOP3.LUT R0, R0, 0x80000000, RZ, 0xc0, !PT ;  /* 0x8000000000007812 */ /* 0x000fc800078ec0ff */
[----:B------:R-:W-:Y:S01]  /*0e20*/  LOP3.LUT R0, R0, 0x7f800000, RZ, 0xfc, !PT ;  /* 0x7f80000000007812 */ /* 0x000fe200078efcff */
[----:B------:R-:W-:Y:S06]  /*0e30*/  BRA `(.L_x_52) ;  /* 0x0000000000047947 */ /* 0x000fec0003800000 */
.L_x_50:
[----:B------:R-:W-:-:S07]  /*0e40*/  IMAD R0, R22, 0x800000, R0 ;  /* 0x0080000016007824 */ /* 0x000fce00078e0200 */
.L_x_52:
[----:B------:R-:W-:Y:S05]  /*0e50*/  BSYNC.RECONVERGENT B3 ;  /* 0x0000000000037941 */ /* 0x000fea0003800200 */
.L_x_49:
[----:B------:R-:W-:Y:S05]  /*0e60*/  BRA `(.L_x_53) ;  /* 0x0000000000207947 */ /* 0x000fea0003800000 */
.L_x_48:
[----:B------:R-:W-:-:S04]  /*0e70*/  LOP3.LUT R0, R23, 0x80000000, R20, 0x48, !PT ;  /* 0x8000000017007812 */ /* 0x000fc800078e4814 */
[----:B------:R-:W-:Y:S01]  /*0e80*/  LOP3.LUT R0, R0, 0x7f800000, RZ, 0xfc, !PT ;  /* 0x7f80000000007812 */ /* 0x000fe200078efcff */
[----:B------:R-:W-:Y:S06]  /*0e90*/  BRA `(.L_x_53) ;  /* 0x0000000000147947 */ /* 0x000fec0003800000 */
.L_x_47:
[----:B------:R-:W-:Y:S01]  /*0ea0*/  LOP3.LUT R0, R23, 0x80000000, R20, 0x48, !PT ;  /* 0x8000000017007812 */ /* 0x000fe200078e4814 */
[----:B------:R-:W-:Y:S06]  /*0eb0*/  BRA `(.L_x_53) ;  /* 0x00000000000c7947 */ /* 0x000fec0003800000 */
.L_x_46:
[----:B------:R-:W0:Y:S01]  /*0ec0*/  MUFU.RSQ R0, -QNAN ;  /* 0xffc0000000007908 */ /* 0x000e220000001400 */
[----:B------:R-:W-:Y:S05]  /*0ed0*/  BRA `(.L_x_53) ;  /* 0x0000000000047947 */ /* 0x000fea0003800000 */
.L_x_45:
[----:B------:R-:W-:-:S07]  /*0ee0*/  FADD.FTZ R0, R0, R3 ;  /* 0x0000000300007221 */ /* 0x000fce0000010000 */
.L_x_53:
[----:B------:R-:W-:Y:S05]  /*0ef0*/  BSYNC.RECONVERGENT B2 ;  /* 0x0000000000027941 */ /* 0x000fea0003800200 */
.L_x_43:
[----:B------:R-:W-:-:S04]  /*0f00*/  IMAD.MOV.U32 R19, RZ, RZ, 0x0 ;  /* 0x00000000ff137424 */ /* 0x000fc800078e00ff */
[----:B0-----:R-:W-:Y:S05]  /*0f10*/  RET.REL.NODEC R18 `(willr_batch_f32) ;  /* 0xfffffff012387950 */ /* 0x001fea0003c3ffff */
.L_x_54:
        /* <DEDUP_REMOVED lines=14> */
.L_x_56:


//--------------------- .nv.shared.reserved.0     --------------------------
	.section	.nv.shared.reserved.0,"aw",@nobits
	.weak		__nv_reservedSMEM_offset_0_alias
	.size		__nv_reservedSMEM_offset_0_alias, 0, 64
	.other		__nv_reservedSMEM_offset_0_alias,@"STO_CUDA_RESERVED_SHARED STV_DEFAULT"
__nv_reservedSMEM_offset_0_alias:
	.zero		0
	.zero		64


//--------------------- .nv.constant0.willr_many_series_one_param_time_major_f32 --------------------------
	.section	.nv.constant0.willr_many_series_one_param_time_major_f32,"a",@progbits
	.sectionflags	@""
	.align	4
.nv.constant0.willr_many_series_one_param_time_major_f32:
	.zero		952


//--------------------- .nv.constant0.willr_batch_f32 --------------------------
	.section	.nv.constant0.willr_batch_f32,"a",@progbits
	.sectionflags	@""
	.align	4
.nv.constant0.willr_batch_f32:
	.zero		976


//--------------------- SYMBOLS --------------------------

	.type		.nv.reservedSmem.offset0,@object
	.size		.nv.reservedSmem.offset0,0x4
